# CuTe-DSL kernel — source=fa4 family=fa4_fwd_sm100
# config = {"dtype": "Float8E4M3FN", "causal": true, "use_2cta": true, "q_stage": 1, "head_dim": 128}


// ===== COMPILED SASS (sm_100a) =====

	.target	sm_100a

	.elftype	@"ET_EXEC"


//--------------------- .note.nv.tkinfo           --------------------------
	.section	.note.nv.tkinfo,"",@"SHT_NOTE"
	.sectionflags	@"SHF_NOTE_NV_TKINFO"
	.tkinfo
        /*0018*/ 	.word	0x00000081
        /*0030*/ 	.string	""
        /*0030*/ 	.string	"ptxas"
        /*0030*/ 	.string	"Cuda compilation tools, release 12.9, V12.9.83"
        /*0030*/ 	.string	"Build system must define TOOLS_VERSION_EXTENDED"
        /*0030*/ 	.string	"-O 3 -arch sm_100a "



//--------------------- .note.nv.cuver            --------------------------
	.section	.note.nv.cuver,"",@"SHT_NOTE"
	.sectionflags	@"SHF_NOTE_NV_CUVER"
        /*0018*/ 	.short	0x0001
        /*001a*/ 	.short	0x0064
        /*001c*/ 	.short	0x0001
        /*001e*/ 	.short	0x0000
        /*0020*/ 	.short	0x0001
        /*0022*/ 	.short	0x0000


//--------------------- .nv.info                  --------------------------
	.section	.nv.info,"",@"SHT_CUDA_INFO"
	.align	4


	//----- nvinfo : EIATTR_REGCOUNT
	.align		4
        /*0000*/ 	.byte	0x04, 0x2f
        /*0002*/ 	.short	(.L_6 - .L_5)
	.align		4
.L_5:
        /*0004*/ 	.word	index@(kernel_cutlass_kernel_flash_attncuteflash_fwd_sm100FlashAttentionForwardSm100_object_at__tensor0000o12811101213_tensor0000o12811101213_tensor0000o12810111213_tensor0000o12811101213_tensor_0)
        /*0008*/ 	.word	0x00000080


	//----- nvinfo : EIATTR_FRAME_SIZE
	.align		4
.L_6:
        /*000c*/ 	.byte	0x04, 0x11
        /*000e*/ 	.short	(.L_8 - .L_7)
	.align		4
.L_7:
        /*0010*/ 	.word	index@($__internal_2_$__cuda_sm10x_tcgen05_guardrail_trap_unallocated_columns_being_dealloced)
        /*0014*/ 	.word	0x00000000


	//----- nvinfo : EIATTR_FRAME_SIZE
	.align		4
.L_8:
        /*0018*/ 	.byte	0x04, 0x11
        /*001a*/ 	.short	(.L_10 - .L_9)
	.align		4
.L_9:
        /*001c*/ 	.word	index@($__internal_1_$__cuda_sm10x_tcgen05_guardrail_trap_phase_invalid_during_alloc)
        /*0020*/ 	.word	0x00000000


	//----- nvinfo : EIATTR_FRAME_SIZE
	.align		4
.L_10:
        /*0024*/ 	.byte	0x04, 0x11
        /*0026*/ 	.short	(.L_12 - .L_11)
	.align		4
.L_11:
        /*0028*/ 	.word	index@($__internal_0_$__cuda_sm10x_tcgen05_guardrail_trap_col_being_dealloced_not_returned_by_alloc)
        /*002c*/ 	.word	0x00000000


	//----- nvinfo : EIATTR_FRAME_SIZE
	.align		4
.L_12:
        /*0030*/ 	.byte	0x04, 0x11
        /*0032*/ 	.short	(.L_14 - .L_13)
	.align		4
.L_13:
        /*0034*/ 	.word	index@(kernel_cutlass_kernel_flash_attncuteflash_fwd_sm100FlashAttentionForwardSm100_object_at__tensor0000o12811101213_tensor0000o12811101213_tensor0000o12810111213_tensor0000o12811101213_tensor_0)
        /*0038*/ 	.word	0x00000000


	//----- nvinfo : EIATTR_MIN_STACK_SIZE
	.align		4
.L_14:
        /*003c*/ 	.byte	0x04, 0x12
        /*003e*/ 	.short	(.L_16 - .L_15)
	.align		4
.L_15:
        /*0040*/ 	.word	index@(kernel_cutlass_kernel_flash_attncuteflash_fwd_sm100FlashAttentionForwardSm100_object_at__tensor0000o12811101213_tensor0000o12811101213_tensor0000o12810111213_tensor0000o12811101213_tensor_0)
        /*0044*/ 	.word	0x00000000
.L_16:


//--------------------- .nv.info.kernel_cutlass_kernel_flash_attncuteflash_fwd_sm100FlashAttentionForwardSm100_object_at__tensor0000o12811101213_tensor0000o12811101213_tensor0000o12810111213_tensor0000o12811101213_tensor_0 --------------------------
	.section	.nv.info.kernel_cutlass_kernel_flash_attncuteflash_fwd_sm100FlashAttentionForwardSm100_object_at__tensor0000o12811101213_tensor0000o12811101213_tensor0000o12810111213_tensor0000o12811101213_tensor_0,"",@"SHT_CUDA_INFO"
	.sectionflags	@""
	.align	4


	//----- nvinfo : EIATTR_CUDA_API_VERSION
	.align		4
        /*0000*/ 	.byte	0x04, 0x37
        /*0002*/ 	.short	(.L_18 - .L_17)
.L_17:
        /*0004*/ 	.word	0x00000081


	//----- nvinfo : EIATTR_KPARAM_INFO
	.align		4
.L_18:
        /*0008*/ 	.byte	0x04, 0x17
        /*000a*/ 	.short	(.L_20 - .L_19)
.L_19:
        /*000c*/ 	.word	0x00000000
        /*0010*/ 	.short	0x0018
        /*0012*/ 	.short	0x02e4
        /*0014*/ 	.byte	0x00, 0xf0, 0x11, 0x00


	//----- nvinfo : EIATTR_KPARAM_INFO
	.align		4
.L_20:
        /*0018*/ 	.byte	0x04, 0x17
        /*001a*/ 	.short	(.L_22 - .L_21)
.L_21:
        /*001c*/ 	.word	0x00000000
        /*0020*/ 	.short	0x0017
        /*0022*/ 	.short	0x02d8
        /*0024*/ 	.byte	0x00, 0xf0, 0x31, 0x00


	//----- nvinfo : EIATTR_KPARAM_INFO
	.align		4
.L_22:
        /*0028*/ 	.byte	0x04, 0x17
        /*002a*/ 	.short	(.L_24 - .L_23)
.L_23:
        /*002c*/ 	.word	0x00000000
        /*0030*/ 	.short	0x0016
        /*0032*/ 	.short	0x02d4
        /*0034*/ 	.byte	0x00, 0xf0, 0x11, 0x00


	//----- nvinfo : EIATTR_KPARAM_INFO
	.align		4
.L_24:
        /*0038*/ 	.byte	0x04, 0x17
        /*003a*/ 	.short	(.L_26 - .L_25)
.L_25:
        /*003c*/ 	.word	0x00000000
        /*0040*/ 	.short	0x0015
        /*0042*/ 	.short	0x02c8
        /*0044*/ 	.byte	0x00, 0xf0, 0x31, 0x00


	//----- nvinfo : EIATTR_KPARAM_INFO
	.align		4
.L_26:
        /*0048*/ 	.byte	0x04, 0x17
        /*004a*/ 	.short	(.L_28 - .L_27)
.L_27:
        /*004c*/ 	.word	0x00000000
        /*0050*/ 	.short	0x0014
        /*0052*/ 	.short	0x02bc
        /*0054*/ 	.byte	0x00, 0xf0, 0x31, 0x00


	//----- nvinfo : EIATTR_KPARAM_INFO
	.align		4
.L_28:
        /*0058*/ 	.byte	0x04, 0x17
        /*005a*/ 	.short	(.L_30 - .L_29)
.L_29:
        /*005c*/ 	.word	0x00000000
        /*0060*/ 	.short	0x0013
        /*0062*/ 	.short	0x02b0
        /*0064*/ 	.byte	0x00, 0xf0, 0x31, 0x00


	//----- nvinfo : EIATTR_KPARAM_INFO
	.align		4
.L_30:
        /*0068*/ 	.byte	0x04, 0x17
        /*006a*/ 	.short	(.L_32 - .L_31)
.L_31:
        /*006c*/ 	.word	0x00000000
        /*0070*/ 	.short	0x0012
        /*0072*/ 	.short	0x02a4
        /*0074*/ 	.byte	0x00, 0xf0, 0x31, 0x00


	//----- nvinfo : EIATTR_KPARAM_INFO
	.align		4
.L_32:
        /*0078*/ 	.byte	0x04, 0x17
        /*007a*/ 	.short	(.L_34 - .L_33)
.L_33:
        /*007c*/ 	.word	0x00000000
        /*0080*/ 	.short	0x0011
        /*0082*/ 	.short	0x02a0
        /*0084*/ 	.byte	0x00, 0xf0, 0x11, 0x00


	//----- nvinfo : EIATTR_KPARAM_INFO
	.align		4
.L_34:
        /*0088*/ 	.byte	0x04, 0x17
        /*008a*/ 	.short	(.L_36 - .L_35)
.L_35:
        /*008c*/ 	.word	0x00000000
        /*0090*/ 	.short	0x0010
        /*0092*/ 	.short	0x029c
        /*0094*/ 	.byte	0x00, 0xf0, 0x11, 0x00


	//----- nvinfo : EIATTR_KPARAM_INFO
	.align		4
.L_36:
        /*0098*/ 	.byte	0x04, 0x17
        /*009a*/ 	.short	(.L_38 - .L_37)
.L_37:
        /*009c*/ 	.word	0x00000000
        /*00a0*/ 	.short	0x000f
        /*00a2*/ 	.short	0x0298
        /*00a4*/ 	.byte	0x00, 0xf0, 0x11, 0x00


	//----- nvinfo : EIATTR_KPARAM_INFO
	.align		4
.L_38:
        /*00a8*/ 	.byte	0x04, 0x17
        /*00aa*/ 	.short	(.L_40 - .L_39)
.L_39:
        /*00ac*/ 	.word	0x00000000
        /*00b0*/ 	.short	0x000e
        /*00b2*/ 	.short	0x0294
        /*00b4*/ 	.byte	0x00, 0xf0, 0x11, 0x00


	//----- nvinfo : EIATTR_KPARAM_INFO
	.align		4
.L_40:
        /*00b8*/ 	.byte	0x04, 0x17
        /*00ba*/ 	.short	(.L_42 - .L_41)
.L_41:
        /*00bc*/ 	.word	0x00000000
        /*00c0*/ 	.short	0x000d
        /*00c2*/ 	.short	0x0290
        /*00c4*/ 	.byte	0x00, 0xf0, 0x11, 0x00


	//----- nvinfo : EIATTR_KPARAM_INFO
	.align		4
.L_42:
        /*00c8*/ 	.byte	0x04, 0x17
        /*00ca*/ 	.short	(.L_44 - .L_43)
.L_43:
        /*00cc*/ 	.word	0x00000000
        /*00d0*/ 	.short	0x000c
        /*00d2*/ 	.short	0x028c
        /*00d4*/ 	.byte	0x00, 0xf0, 0x11, 0x00


	//----- nvinfo : EIATTR_KPARAM_INFO
	.align		4
.L_44:
        /*00d8*/ 	.byte	0x04, 0x17
        /*00da*/ 	.short	(.L_46 - .L_45)
.L_45:
        /*00dc*/ 	.word	0x00000000
        /*00e0*/ 	.short	0x000b
        /*00e2*/ 	.short	0x0287
        /*00e4*/ 	.byte	0x00, 0xf0, 0x0d, 0x00


	//----- nvinfo : EIATTR_KPARAM_INFO
	.align		4
.L_46:
        /*00e8*/ 	.byte	0x04, 0x17
        /*00ea*/ 	.short	(.L_48 - .L_47)
.L_47:
        /*00ec*/ 	.word	0x00000000
        /*00f0*/ 	.short	0x000a
        /*00f2*/ 	.short	0x0284
        /*00f4*/ 	.byte	0x00, 0xf0, 0x0d, 0x00


	//----- nvinfo : EIATTR_KPARAM_INFO
	.align		4
.L_48:
        /*00f8*/ 	.byte	0x04, 0x17
        /*00fa*/ 	.short	(.L_50 - .L_49)
.L_49:
        /*00fc*/ 	.word	0x00000000
        /*0100*/ 	.short	0x0009
        /*0102*/ 	.short	0x0280
        /*0104*/ 	.byte	0x00, 0xf0, 0x11, 0x00


	//----- nvinfo : EIATTR_KPARAM_INFO
	.align		4
.L_50:
        /*0108*/ 	.byte	0x04, 0x17
        /*010a*/ 	.short	(.L_52 - .L_51)
.L_51:
        /*010c*/ 	.word	0x00000000
        /*0110*/ 	.short	0x0008
        /*0112*/ 	.short	0x0200
        /*0114*/ 	.byte	0x00, 0xf0, 0x01, 0x02


	//----- nvinfo : EIATTR_KPARAM_INFO
	.align		4
.L_52:
        /*0118*/ 	.byte	0x04, 0x17
        /*011a*/ 	.short	(.L_54 - .L_53)
.L_53:
        /*011c*/ 	.word	0x00000000
        /*0120*/ 	.short	0x0007
        /*0122*/ 	.short	0x0180
        /*0124*/ 	.byte	0x00, 0xf0, 0x01, 0x02


	//----- nvinfo : EIATTR_KPARAM_INFO
	.align		4
.L_54:
        /*0128*/ 	.byte	0x04, 0x17
        /*012a*/ 	.short	(.L_56 - .L_55)
.L_55:
        /*012c*/ 	.word	0x00000000
        /*0130*/ 	.short	0x0006
        /*0132*/ 	.short	0x0100
        /*0134*/ 	.byte	0x00, 0xf0, 0x01, 0x02


	//----- nvinfo : EIATTR_KPARAM_INFO
	.align		4
.L_56:
        /*0138*/ 	.byte	0x04, 0x17
        /*013a*/ 	.short	(.L_58 - .L_57)
.L_57:
        /*013c*/ 	.word	0x00000000
        /*0140*/ 	.short	0x0005
        /*0142*/ 	.short	0x0080
        /*0144*/ 	.byte	0x00, 0xf0, 0x01, 0x02


	//----- nvinfo : EIATTR_KPARAM_INFO
	.align		4
.L_58:
        /*0148*/ 	.byte	0x04, 0x17
        /*014a*/ 	.short	(.L_60 - .L_59)
.L_59:
        /*014c*/ 	.word	0x00000000
        /*0150*/ 	.short	0x0004
        /*0152*/ 	.short	0x0030
        /*0154*/ 	.byte	0x00, 0xf0, 0xa1, 0x00


	//----- nvinfo : EIATTR_KPARAM_INFO
	.align		4
.L_60:
        /*0158*/ 	.byte	0x04, 0x17
        /*015a*/ 	.short	(.L_62 - .L_61)
.L_61:
        /*015c*/ 	.word	0x00000000
        /*0160*/ 	.short	0x0003
        /*0162*/ 	.short	0x0024
        /*0164*/ 	.byte	0x00, 0xf0, 0x31, 0x00


	//----- nvinfo : EIATTR_KPARAM_INFO
	.align		4
.L_62:
        /*0168*/ 	.byte	0x04, 0x17
        /*016a*/ 	.short	(.L_64 - .L_63)
.L_63:
        /*016c*/ 	.word	0x00000000
        /*0170*/ 	.short	0x0002
        /*0172*/ 	.short	0x0018
        /*0174*/ 	.byte	0x00, 0xf0, 0x31, 0x00


	//----- nvinfo : EIATTR_KPARAM_INFO
	.align		4
.L_64:
        /*0178*/ 	.byte	0x04, 0x17
        /*017a*/ 	.short	(.L_66 - .L_65)
.L_65:
        /*017c*/ 	.word	0x00000000
        /*0180*/ 	.short	0x0001
        /*0182*/ 	.short	0x000c
        /*0184*/ 	.byte	0x00, 0xf0, 0x31, 0x00


	//----- nvinfo : EIATTR_KPARAM_INFO
	.align		4
.L_66:
        /*0188*/ 	.byte	0x04, 0x17
        /*018a*/ 	.short	(.L_68 - .L_67)
.L_67:
        /*018c*/ 	.word	0x00000000
        /*0190*/ 	.short	0x0000
        /*0192*/ 	.short	0x0000
        /*0194*/ 	.byte	0x00, 0xf0, 0x31, 0x00


	//----- nvinfo : EIATTR_AT_ENTRY_FRAGMENTS
	.align		4
.L_68:
        /*0198*/ 	.byte	0x04, 0x4f
        /*019a*/ 	.short	(.L_70 - .L_69)


	//   ....[0]....
.L_69:
        /*019c*/ 	.word	0x00000004


	//   ....[1]....
        /*01a0*/ 	.word	0x00000005


	//----- nvinfo : EIATTR_RESERVED_SMEM_USED
	.align		4
.L_70:
        /*01a4*/ 	.byte	0x01, 0x41
	.zero		2


	//----- nvinfo : EIATTR_SPARSE_MMA_MASK
	.align		4
        /*01a8*/ 	.byte	0x03, 0x50
        /*01aa*/ 	.short	0x0000


	//----- nvinfo : EIATTR_TCGEN05_2CTA_USED
	.align		4
        /*01ac*/ 	.byte	0x01, 0x52
	.zero		2


	//----- nvinfo : EIATTR_MAXREG_COUNT
	.align		4
        /*01b0*/ 	.byte	0x03, 0x1b
        /*01b2*/ 	.short	0x0080


	//----- nvinfo : EIATTR_NUM_BARRIERS
	.align		4
        /*01b4*/ 	.byte	0x02, 0x4c
        /*01b6*/ 	.byte	0x10
	.zero		1


	//----- nvinfo : EIATTR_INT_WARP_WIDE_INSTR_OFFSETS
	.align		4
        /*01b8*/ 	.byte	0x04, 0x31
        /*01ba*/ 	.short	(.L_72 - .L_71)


	//   ....[0]....
.L_71:
        /*01bc*/ 	.word	0x00003c70


	//   ....[1]....
        /*01c0*/ 	.word	0x00003cb0


	//----- nvinfo : EIATTR_COOP_GROUP_MASK_REGIDS
	.align		4
.L_72:
        /*01c4*/ 	.byte	0x04, 0x29
        /*01c6*/ 	.short	(.L_74 - .L_73)


	//   ....[0]....
.L_73:
        /*01c8*/ 	.word	0xffffffff


	//   ....[1]....
        /*01cc*/ 	.word	0xffffffff


	//   ....[2]....
        /*01d0*/ 	.word	0xffffffff


	//   ....[3]....
        /*01d4*/ 	.word	0xffffffff


	//   ....[4]....
        /*01d8*/ 	.word	0xffffffff


	//   ....[5]....
        /*01dc*/ 	.word	0xffffffff


	//   ....[6]....
        /*01e0*/ 	.word	0xffffffff


	//   ....[7]....
        /*01e4*/ 	.word	0xffffffff


	//   ....[8]....
        /*01e8*/ 	.word	0xffffffff


	//   ....[9]....
        /*01ec*/ 	.word	0xffffffff


	//----- nvinfo : EIATTR_COOP_GROUP_INSTR_OFFSETS
	.align		4
.L_74:
        /*01f0*/ 	.byte	0x04, 0x28
        /*01f2*/ 	.short	(.L_76 - .L_75)


	//   ....[0]....
.L_75:
        /*01f4*/ 	.word	0x00000a20


	//   ....[1]....
        /*01f8*/ 	.word	0x00002140


	//   ....[2]....
        /*01fc*/ 	.word	0x000027a0


	//   ....[3]....
        /*0200*/ 	.word	0x00002920


	//   ....[4]....
        /*0204*/ 	.word	0x00003b10


	//   ....[5]....
        /*0208*/ 	.word	0x00003d60


	//   ....[6]....
        /*020c*/ 	.word	0x00006f70


	//   ....[7]....
        /*0210*/ 	.word	0x000094d0


	//   ....[8]....
        /*0214*/ 	.word	0x0000b7a0


	//   ....[9]....
        /*0218*/ 	.word	0x0000c5d0


	//----- nvinfo : EIATTR_REG_RECONFIG
	.align		4
.L_76:
        /*021c*/ 	.byte	0x01, 0x54
	.zero		2


	//----- nvinfo : EIATTR_VRC_CTA_INIT_COUNT
	.align		4
        /*0220*/ 	.byte	0x02, 0x4a
        /*0222*/ 	.byte	0x80
	.zero		1


	//----- nvinfo : EIATTR_MBARRIER_INSTR_OFFSETS
	.align		4
        /*0224*/ 	.byte	0x04, 0x39
        /*0226*/ 	.short	(.L_78 - .L_77)


	//   ....[0]....
.L_77:
        /*0228*/ 	.word	0x00000380
        /*022c*/ 	.word	0x000000ff
        /*0230*/ 	.word	0x00000200
        /*0234*/ 	.short	0x0100
        /*0236*/ 	.byte	0x07
	.zero		1


	//   ....[1]....
        /*0238*/ 	.word	0x000003c0
        /*023c*/ 	.word	0x000000ff
        /*0240*/ 	.word	0x00000000
        /*0244*/ 	.short	0x0100
        /*0246*/ 	.byte	0x06
	.zero		1


	//   ....[2]....
        /*0248*/ 	.word	0x000003d0
        /*024c*/ 	.word	0x000000ff
        /*0250*/ 	.word	0x00000008
        /*0254*/ 	.short	0x0100
        /*0256*/ 	.byte	0x06
	.zero		1


	//   ....[3]....
        /*0258*/ 	.word	0x000004a0
        /*025c*/ 	.word	0x000000ff
        /*0260*/ 	.word	0x00000010
        /*0264*/ 	.short	0x0100
        /*0266*/ 	.byte	0x06
	.zero		1


	//   ....[4]....
        /*0268*/ 	.word	0x000004b0
        /*026c*/ 	.word	0x000000ff
        /*0270*/ 	.word	0x00000018
        /*0274*/ 	.short	0x0100
        /*0276*/ 	.byte	0x06
	.zero		1


	//   ....[5]....
        /*0278*/ 	.word	0x000004c0
        /*027c*/ 	.word	0x000000ff
        /*0280*/ 	.word	0x00000020
        /*0284*/ 	.short	0x0100
        /*0286*/ 	.byte	0x06
	.zero		1


	//   ....[6]....
        /*0288*/ 	.word	0x000004d0
        /*028c*/ 	.word	0x000000ff
        /*0290*/ 	.word	0x00000028
        /*0294*/ 	.short	0x0100
        /*0296*/ 	.byte	0x06
	.zero		1


	//   ....[7]....
        /*0298*/ 	.word	0x000004e0
        /*029c*/ 	.word	0x000000ff
        /*02a0*/ 	.word	0x00000030
        /*02a4*/ 	.short	0x0100
        /*02a6*/ 	.byte	0x06
	.zero		1


	//   ....[8]....
        /*02a8*/ 	.word	0x000004f0
        /*02ac*/ 	.word	0x000000ff
        /*02b0*/ 	.word	0x00000038
        /*02b4*/ 	.short	0x0100
        /*02b6*/ 	.byte	0x06
	.zero		1


	//   ....[9]....
        /*02b8*/ 	.word	0x00000500
        /*02bc*/ 	.word	0x000000ff
        /*02c0*/ 	.word	0x00000040
        /*02c4*/ 	.short	0x0100
        /*02c6*/ 	.byte	0x06
	.zero		1


	//   ....[10]....
        /*02c8*/ 	.word	0x00000510
        /*02cc*/ 	.word	0x000000ff
        /*02d0*/ 	.word	0x00000048
        /*02d4*/ 	.short	0x0100
        /*02d6*/ 	.byte	0x06
	.zero		1


	//   ....[11]....
        /*02d8*/ 	.word	0x00000520
        /*02dc*/ 	.word	0x000000ff
        /*02e0*/ 	.word	0x00000050
        /*02e4*/ 	.short	0x0100
        /*02e6*/ 	.byte	0x06
	.zero		1


	//   ....[12]....
        /*02e8*/ 	.word	0x00000530
        /*02ec*/ 	.word	0x000000ff
        /*02f0*/ 	.word	0x00000058
        /*02f4*/ 	.short	0x0100
        /*02f6*/ 	.byte	0x06
	.zero		1


	//   ....[13]....
        /*02f8*/ 	.word	0x00000540
        /*02fc*/ 	.word	0x000000ff
        /*0300*/ 	.word	0x00000060
        /*0304*/ 	.short	0x0100
        /*0306*/ 	.byte	0x06
	.zero		1


	//   ....[14]....
        /*0308*/ 	.word	0x00000550
        /*030c*/ 	.word	0x000000ff
        /*0310*/ 	.word	0x00000068
        /*0314*/ 	.short	0x0100
        /*0316*/ 	.byte	0x06
	.zero		1


	//   ....[15]....
        /*0318*/ 	.word	0x00000560
        /*031c*/ 	.word	0x000000ff
        /*0320*/ 	.word	0x00000070
        /*0324*/ 	.short	0x0100
        /*0326*/ 	.byte	0x06
	.zero		1


	//   ....[16]....
        /*0328*/ 	.word	0x00000570
        /*032c*/ 	.word	0x000000ff
        /*0330*/ 	.word	0x00000078
        /*0334*/ 	.short	0x0100
        /*0336*/ 	.byte	0x06
	.zero		1


	//   ....[17]....
        /*0338*/ 	.word	0x00000580
        /*033c*/ 	.word	0x000000ff
        /*0340*/ 	.word	0x00000080
        /*0344*/ 	.short	0x0100
        /*0346*/ 	.byte	0x06
	.zero		1


	//   ....[18]....
        /*0348*/ 	.word	0x00000590
        /*034c*/ 	.word	0x000000ff
        /*0350*/ 	.word	0x00000088
        /*0354*/ 	.short	0x0100
        /*0356*/ 	.byte	0x06
	.zero		1


	//   ....[19]....
        /*0358*/ 	.word	0x000005a0
        /*035c*/ 	.word	0x000000ff
        /*0360*/ 	.word	0x00000090
        /*0364*/ 	.short	0x0100
        /*0366*/ 	.byte	0x06
	.zero		1


	//   ....[20]....
        /*0368*/ 	.word	0x000005b0
        /*036c*/ 	.word	0x000000ff
        /*0370*/ 	.word	0x00000098
        /*0374*/ 	.short	0x0100
        /*0376*/ 	.byte	0x06
	.zero		1


	//   ....[21]....
        /*0378*/ 	.word	0x000005c0
        /*037c*/ 	.word	0x000000ff
        /*0380*/ 	.word	0x000000a0
        /*0384*/ 	.short	0x0100
        /*0386*/ 	.byte	0x06
	.zero		1


	//   ....[22]....
        /*0388*/ 	.word	0x000005d0
        /*038c*/ 	.word	0x000000ff
        /*0390*/ 	.word	0x000000a8
        /*0394*/ 	.short	0x0100
        /*0396*/ 	.byte	0x06
	.zero		1


	//   ....[23]....
        /*0398*/ 	.word	0x000005e0
        /*039c*/ 	.word	0x000000ff
        /*03a0*/ 	.word	0x000000b0
        /*03a4*/ 	.short	0x0100
        /*03a6*/ 	.byte	0x06
	.zero		1


	//   ....[24]....
        /*03a8*/ 	.word	0x000005f0
        /*03ac*/ 	.word	0x000000ff
        /*03b0*/ 	.word	0x000000b8
        /*03b4*/ 	.short	0x0100
        /*03b6*/ 	.byte	0x06
	.zero		1


	//   ....[25]....
        /*03b8*/ 	.word	0x00000600
        /*03bc*/ 	.word	0x000000ff
        /*03c0*/ 	.word	0x000000c0
        /*03c4*/ 	.short	0x0100
        /*03c6*/ 	.byte	0x06
	.zero		1


	//   ....[26]....
        /*03c8*/ 	.word	0x00000610
        /*03cc*/ 	.word	0x000000ff
        /*03d0*/ 	.word	0x000000c8
        /*03d4*/ 	.short	0x0100
        /*03d6*/ 	.byte	0x06
	.zero		1


	//   ....[27]....
        /*03d8*/ 	.word	0x00000620
        /*03dc*/ 	.word	0x000000ff
        /*03e0*/ 	.word	0x000000d0
        /*03e4*/ 	.short	0x0100
        /*03e6*/ 	.byte	0x06
	.zero		1


	//   ....[28]....
        /*03e8*/ 	.word	0x00000630
        /*03ec*/ 	.word	0x000000ff
        /*03f0*/ 	.word	0x000000d8
        /*03f4*/ 	.short	0x0100
        /*03f6*/ 	.byte	0x06
	.zero		1


	//   ....[29]....
        /*03f8*/ 	.word	0x00000640
        /*03fc*/ 	.word	0x000000ff
        /*0400*/ 	.word	0x000000e0
        /*0404*/ 	.short	0x0100
        /*0406*/ 	.byte	0x06
	.zero		1


	//   ....[30]....
        /*0408*/ 	.word	0x00000650
        /*040c*/ 	.word	0x000000ff
        /*0410*/ 	.word	0x000000e8
        /*0414*/ 	.short	0x0100
        /*0416*/ 	.byte	0x06
	.zero		1


	//   ....[31]....
        /*0418*/ 	.word	0x00000660
        /*041c*/ 	.word	0x000000ff
        /*0420*/ 	.word	0x000000f0
        /*0424*/ 	.short	0x0100
        /*0426*/ 	.byte	0x06
	.zero		1


	//   ....[32]....
        /*0428*/ 	.word	0x00000670
        /*042c*/ 	.word	0x000000ff
        /*0430*/ 	.word	0x000000f8
        /*0434*/ 	.short	0x0100
        /*0436*/ 	.byte	0x06
	.zero		1


	//   ....[33]....
        /*0438*/ 	.word	0x00000680
        /*043c*/ 	.word	0x000000ff
        /*0440*/ 	.word	0x00000100
        /*0444*/ 	.short	0x0100
        /*0446*/ 	.byte	0x06
	.zero		1


	//   ....[34]....
        /*0448*/ 	.word	0x00000690
        /*044c*/ 	.word	0x000000ff
        /*0450*/ 	.word	0x00000108
        /*0454*/ 	.short	0x0100
        /*0456*/ 	.byte	0x06
	.zero		1


	//   ....[35]....
        /*0458*/ 	.word	0x000006a0
        /*045c*/ 	.word	0x000000ff
        /*0460*/ 	.word	0x00000110
        /*0464*/ 	.short	0x0100
        /*0466*/ 	.byte	0x06
	.zero		1


	//   ....[36]....
        /*0468*/ 	.word	0x000006b0
        /*046c*/ 	.word	0x000000ff
        /*0470*/ 	.word	0x00000118
        /*0474*/ 	.short	0x0100
        /*0476*/ 	.byte	0x06
	.zero		1


	//   ....[37]....
        /*0478*/ 	.word	0x000006c0
        /*047c*/ 	.word	0x000000ff
        /*0480*/ 	.word	0x00000120
        /*0484*/ 	.short	0x0100
        /*0486*/ 	.byte	0x06
	.zero		1


	//   ....[38]....
        /*0488*/ 	.word	0x000006d0
        /*048c*/ 	.word	0x000000ff
        /*0490*/ 	.word	0x00000128
        /*0494*/ 	.short	0x0100
        /*0496*/ 	.byte	0x06
	.zero		1


	//   ....[39]....
        /*0498*/ 	.word	0x000006e0
        /*049c*/ 	.word	0x000000ff
        /*04a0*/ 	.word	0x00000130
        /*04a4*/ 	.short	0x0100
        /*04a6*/ 	.byte	0x06
	.zero		1


	//   ....[40]....
        /*04a8*/ 	.word	0x000006f0
        /*04ac*/ 	.word	0x000000ff
        /*04b0*/ 	.word	0x00000138
        /*04b4*/ 	.short	0x0100
        /*04b6*/ 	.byte	0x06
	.zero		1


	//   ....[41]....
        /*04b8*/ 	.word	0x00000700
        /*04bc*/ 	.word	0x000000ff
        /*04c0*/ 	.word	0x00000140
        /*04c4*/ 	.short	0x0100
        /*04c6*/ 	.byte	0x06
	.zero		1


	//   ....[42]....
        /*04c8*/ 	.word	0x00000710
        /*04cc*/ 	.word	0x000000ff
        /*04d0*/ 	.word	0x00000148
        /*04d4*/ 	.short	0x0100
        /*04d6*/ 	.byte	0x06
	.zero		1


	//   ....[43]....
        /*04d8*/ 	.word	0x00000720
        /*04dc*/ 	.word	0x000000ff
        /*04e0*/ 	.word	0x00000150
        /*04e4*/ 	.short	0x0100
        /*04e6*/ 	.byte	0x06
	.zero		1


	//   ....[44]....
        /*04e8*/ 	.word	0x00000730
        /*04ec*/ 	.word	0x000000ff
        /*04f0*/ 	.word	0x00000158
        /*04f4*/ 	.short	0x0100
        /*04f6*/ 	.byte	0x06
	.zero		1


	//   ....[45]....
        /*04f8*/ 	.word	0x00000740
        /*04fc*/ 	.word	0x000000ff
        /*0500*/ 	.word	0x00000160
        /*0504*/ 	.short	0x0100
        /*0506*/ 	.byte	0x06
	.zero		1


	//   ....[46]....
        /*0508*/ 	.word	0x00000750
        /*050c*/ 	.word	0x000000ff
        /*0510*/ 	.word	0x00000168
        /*0514*/ 	.short	0x0100
        /*0516*/ 	.byte	0x06
	.zero		1


	//   ....[47]....
        /*0518*/ 	.word	0x00000760
        /*051c*/ 	.word	0x000000ff
        /*0520*/ 	.word	0x00000170
        /*0524*/ 	.short	0x0100
        /*0526*/ 	.byte	0x06
	.zero		1


	//   ....[48]....
        /*0528*/ 	.word	0x00000770
        /*052c*/ 	.word	0x000000ff
        /*0530*/ 	.word	0x00000178
        /*0534*/ 	.short	0x0100
        /*0536*/ 	.byte	0x06
	.zero		1


	//   ....[49]....
        /*0538*/ 	.word	0x00000780
        /*053c*/ 	.word	0x000000ff
        /*0540*/ 	.word	0x00000180
        /*0544*/ 	.short	0x0100
        /*0546*/ 	.byte	0x06
	.zero		1


	//   ....[50]....
        /*0548*/ 	.word	0x00000790
        /*054c*/ 	.word	0x000000ff
        /*0550*/ 	.word	0x00000188
        /*0554*/ 	.short	0x0100
        /*0556*/ 	.byte	0x06
	.zero		1


	//   ....[51]....
        /*0558*/ 	.word	0x000007a0
        /*055c*/ 	.word	0x000000ff
        /*0560*/ 	.word	0x00000190
        /*0564*/ 	.short	0x0100
        /*0566*/ 	.byte	0x06
	.zero		1


	//   ....[52]....
        /*0568*/ 	.word	0x000007b0
        /*056c*/ 	.word	0x000000ff
        /*0570*/ 	.word	0x00000198
        /*0574*/ 	.short	0x0100
        /*0576*/ 	.byte	0x06
	.zero		1


	//   ....[53]....
        /*0578*/ 	.word	0x00000950
        /*057c*/ 	.word	0x000000ff
        /*0580*/ 	.word	0x000001a0
        /*0584*/ 	.short	0x0100
        /*0586*/ 	.byte	0x07
	.zero		1


	//   ....[54]....
        /*0588*/ 	.word	0x00000960
        /*058c*/ 	.word	0x000000ff
        /*0590*/ 	.word	0x000001a8
        /*0594*/ 	.short	0x0100
        /*0596*/ 	.byte	0x07
	.zero		1


	//   ....[55]....
        /*0598*/ 	.word	0x00000970
        /*059c*/ 	.word	0x000000ff
        /*05a0*/ 	.word	0x000001b0
        /*05a4*/ 	.short	0x0100
        /*05a6*/ 	.byte	0x07
	.zero		1


	//   ....[56]....
        /*05a8*/ 	.word	0x00000980
        /*05ac*/ 	.word	0x000000ff
        /*05b0*/ 	.word	0x000001b8
        /*05b4*/ 	.short	0x0100
        /*05b6*/ 	.byte	0x07
	.zero		1


	//   ....[57]....
        /*05b8*/ 	.word	0x00000990
        /*05bc*/ 	.word	0x000000ff
        /*05c0*/ 	.word	0x000001c0
        /*05c4*/ 	.short	0x0100
        /*05c6*/ 	.byte	0x07
	.zero		1


	//   ....[58]....
        /*05c8*/ 	.word	0x000009a0
        /*05cc*/ 	.word	0x000000ff
        /*05d0*/ 	.word	0x000001c8
        /*05d4*/ 	.short	0x0100
        /*05d6*/ 	.byte	0x07
	.zero		1


	//   ....[59]....
        /*05d8*/ 	.word	0x000009b0
        /*05dc*/ 	.word	0x000000ff
        /*05e0*/ 	.word	0x000001d0
        /*05e4*/ 	.short	0x0100
        /*05e6*/ 	.byte	0x07
	.zero		1


	//   ....[60]....
        /*05e8*/ 	.word	0x000009c0
        /*05ec*/ 	.word	0x000000ff
        /*05f0*/ 	.word	0x000001d8
        /*05f4*/ 	.short	0x0100
        /*05f6*/ 	.byte	0x07
	.zero		1


	//   ....[61]....
        /*05f8*/ 	.word	0x00001000
        /*05fc*/ 	.word	0x000000ff
        /*0600*/ 	.word	0x000000d0
        /*0604*/ 	.short	0x010a
        /*0606*/ 	.byte	0x28
	.zero		1


	//   ....[62]....
        /*0608*/ 	.word	0x00001330
        /*060c*/ 	.word	0x000000ff
        /*0610*/ 	.word	0x00000008
        /*0614*/ 	.short	0x010a
        /*0616*/ 	.byte	0x28
	.zero		1


	//   ....[63]....
        /*0618*/ 	.word	0x00001460
        /*061c*/ 	.word	0x000000ff
        /*0620*/ 	.word	0x000000d8
        /*0624*/ 	.short	0x010a
        /*0626*/ 	.byte	0x28
	.zero		1


	//   ....[64]....
        /*0628*/ 	.word	0x000016a0
        /*062c*/ 	.word	0x000000ff
        /*0630*/ 	.word	0x000000d0
        /*0634*/ 	.short	0x010a
        /*0636*/ 	.byte	0x09
	.zero		1


	//   ....[65]....
        /*0638*/ 	.word	0x00001790
        /*063c*/ 	.word	0x000000ff
        /*0640*/ 	.word	0x000000d0
        /*0644*/ 	.short	0x010a
        /*0646*/ 	.byte	0x08
	.zero		1


	//   ....[66]....
        /*0648*/ 	.word	0x00001f40
        /*064c*/ 	.word	0x000000ff
        /*0650*/ 	.word	0x000000d0
        /*0654*/ 	.short	0x010a
        /*0656*/ 	.byte	0x09
	.zero		1


	//   ....[67]....
        /*0658*/ 	.word	0x00001fc0
        /*065c*/ 	.word	0x000000ff
        /*0660*/ 	.word	0x00000008
        /*0664*/ 	.short	0x010a
        /*0666*/ 	.byte	0x08
	.zero		1


	//   ....[68]....
        /*0668*/ 	.word	0x00002040
        /*066c*/ 	.word	0x000000ff
        /*0670*/ 	.word	0x00000008
        /*0674*/ 	.short	0x010a
        /*0676*/ 	.byte	0x08
	.zero		1


	//   ....[69]....
        /*0678*/ 	.word	0x00002110
        /*067c*/ 	.word	0x000000ff
        /*0680*/ 	.word	0x00000200
        /*0684*/ 	.short	0x0100
        /*0686*/ 	.byte	0x09
	.zero		1


	//   ....[70]....
        /*0688*/ 	.word	0x000023b0
        /*068c*/ 	.word	0x00000006
        /*0690*/ 	.word	0x00000000
        /*0694*/ 	.short	0x010a
        /*0696*/ 	.byte	0xff
	.zero		1


	//   ....[71]....
        /*0698*/ 	.word	0x000023d0
        /*069c*/ 	.word	0x00000006
        /*06a0*/ 	.word	0x00000000
        /*06a4*/ 	.short	0x010a
        /*06a6*/ 	.byte	0xff
	.zero		1


	//   ....[72]....
        /*06a8*/ 	.word	0x00002600
        /*06ac*/ 	.word	0x00000004
        /*06b0*/ 	.word	0x00000000
        /*06b4*/ 	.short	0x010a
        /*06b6*/ 	.byte	0xff
	.zero		1


	//   ....[73]....
        /*06b8*/ 	.word	0x00002620
        /*06bc*/ 	.word	0x00000004
        /*06c0*/ 	.word	0x00000000
        /*06c4*/ 	.short	0x010a
        /*06c6*/ 	.byte	0xff
	.zero		1


	//   ....[74]....
        /*06c8*/ 	.word	0x00002720
        /*06cc*/ 	.word	0x00000005
        /*06d0*/ 	.word	0x00000000
        /*06d4*/ 	.short	0x0101
        /*06d6*/ 	.byte	0xff
	.zero		1


	//   ....[75]....
        /*06d8*/ 	.word	0x00002c30
        /*06dc*/ 	.word	0x000000ff
        /*06e0*/ 	.word	0x00000000
        /*06e4*/ 	.short	0x010a
        /*06e6*/ 	.byte	0x12
	.zero		1


	//   ....[76]....
        /*06e8*/ 	.word	0x00002c50
        /*06ec*/ 	.word	0x000000ff
        /*06f0*/ 	.word	0x00000010
        /*06f4*/ 	.short	0x010a
        /*06f6*/ 	.byte	0x12
	.zero		1


	//   ....[77]....
        /*06f8*/ 	.word	0x00003120
        /*06fc*/ 	.word	0x000000ff
        /*0700*/ 	.word	0x00000010
        /*0704*/ 	.short	0x010a
        /*0706*/ 	.byte	0x13
	.zero		1


	//   ....[78]....
        /*0708*/ 	.word	0x00003150
        /*070c*/ 	.word	0x000000ff
        /*0710*/ 	.word	0x00000198
        /*0714*/ 	.short	0x010a
        /*0716*/ 	.byte	0x12
	.zero		1


	//   ....[79]....
        /*0718*/ 	.word	0x00003300
        /*071c*/ 	.word	0x000000ff
        /*0720*/ 	.word	0x000001a0
        /*0724*/ 	.short	0x010a
        /*0726*/ 	.byte	0x12
	.zero		1


	//   ....[80]....
        /*0728*/ 	.word	0x00003420
        /*072c*/ 	.word	0x000000ff
        /*0730*/ 	.word	0x00000010
        /*0734*/ 	.short	0x010a
        /*0736*/ 	.byte	0x13
	.zero		1


	//   ....[81]....
        /*0738*/ 	.word	0x000036d0
        /*073c*/ 	.word	0x000000ff
        /*0740*/ 	.word	0x00000010
        /*0744*/ 	.short	0x010a
        /*0746*/ 	.byte	0x0a
	.zero		1


	//   ....[82]....
        /*0748*/ 	.word	0x000036f0
        /*074c*/ 	.word	0x000000ff
        /*0750*/ 	.word	0x00000198
        /*0754*/ 	.short	0x010a
        /*0756*/ 	.byte	0x12
	.zero		1


	//   ....[83]....
        /*0758*/ 	.word	0x00003920
        /*075c*/ 	.word	0x000000ff
        /*0760*/ 	.word	0x000001a0
        /*0764*/ 	.short	0x010a
        /*0766*/ 	.byte	0x12
	.zero		1


	//   ....[84]....
        /*0768*/ 	.word	0x00003ae0
        /*076c*/ 	.word	0x000000ff
        /*0770*/ 	.word	0x00000000
        /*0774*/ 	.short	0x0101
        /*0776*/ 	.byte	0x09
	.zero		1


	//   ....[85]....
        /*0778*/ 	.word	0x00003af0
        /*077c*/ 	.word	0x000000ff
        /*0780*/ 	.word	0x00000200
        /*0784*/ 	.short	0x010a
        /*0786*/ 	.byte	0x12
	.zero		1


	//   ....[86]....
        /*0788*/ 	.word	0x00003e50
        /*078c*/ 	.word	0x000000ff
        /*0790*/ 	.word	0x00000200
        /*0794*/ 	.short	0x0100
        /*0796*/ 	.byte	0x09
	.zero		1


	//   ....[87]....
        /*0798*/ 	.word	0x000041d0
        /*079c*/ 	.word	0x000000ff
        /*07a0*/ 	.word	0x000001d0
        /*07a4*/ 	.short	0x010a
        /*07a6*/ 	.byte	0x0d
	.zero		1


	//   ....[88]....
        /*07a8*/ 	.word	0x00004240
        /*07ac*/ 	.word	0x000000ff
        /*07b0*/ 	.word	0x000001d8
        /*07b4*/ 	.short	0x0101
        /*07b6*/ 	.byte	0x0d
	.zero		1


	//   ....[89]....
        /*07b8*/ 	.word	0x000043a0
        /*07bc*/ 	.word	0x000000ff
        /*07c0*/ 	.word	0x000001c8
        /*07c4*/ 	.short	0x010a
        /*07c6*/ 	.byte	0x08
	.zero		1


	//   ....[90]....
        /*07c8*/ 	.word	0x00004420
        /*07cc*/ 	.word	0x000000ff
        /*07d0*/ 	.word	0x00000190
        /*07d4*/ 	.short	0x010a
        /*07d6*/ 	.byte	0x08
	.zero		1


	//   ....[91]....
        /*07d8*/ 	.word	0x00006a70
        /*07dc*/ 	.word	0x000000ff
        /*07e0*/ 	.word	0x00000000
        /*07e4*/ 	.short	0x0101
        /*07e6*/ 	.byte	0x0d
	.zero		1


	//   ....[92]....
        /*07e8*/ 	.word	0x00006f80
        /*07ec*/ 	.word	0x000000ff
        /*07f0*/ 	.word	0x00000000
        /*07f4*/ 	.short	0x0101
        /*07f6*/ 	.byte	0x09
	.zero		1


	//   ....[93]....
        /*07f8*/ 	.word	0x00006f90
        /*07fc*/ 	.word	0x000000ff
        /*0800*/ 	.word	0x000001c8
        /*0804*/ 	.short	0x010a
        /*0806*/ 	.byte	0x08
	.zero		1


	//   ....[94]....
        /*0808*/ 	.word	0x00007120
        /*080c*/ 	.word	0x000000ff
        /*0810*/ 	.word	0x00000190
        /*0814*/ 	.short	0x010a
        /*0816*/ 	.byte	0x08
	.zero		1


	//   ....[95]....
        /*0818*/ 	.word	0x000094a0
        /*081c*/ 	.word	0x000000ff
        /*0820*/ 	.word	0x00000000
        /*0824*/ 	.short	0x0101
        /*0826*/ 	.byte	0x0d
	.zero		1


	//   ....[96]....
        /*0828*/ 	.word	0x000094e0
        /*082c*/ 	.word	0x000000ff
        /*0830*/ 	.word	0x00000000
        /*0834*/ 	.short	0x0101
        /*0836*/ 	.byte	0x0a
	.zero		1


	//   ....[97]....
        /*0838*/ 	.word	0x00009500
        /*083c*/ 	.word	0x000000ff
        /*0840*/ 	.word	0x000001c8
        /*0844*/ 	.short	0x010a
        /*0846*/ 	.byte	0x08
	.zero		1


	//   ....[98]....
        /*0848*/ 	.word	0x00009b10
        /*084c*/ 	.word	0x000000ff
        /*0850*/ 	.word	0x00000190
        /*0854*/ 	.short	0x010a
        /*0856*/ 	.byte	0x0b
	.zero		1


	//   ....[99]....
        /*0858*/ 	.word	0x0000b770
        /*085c*/ 	.word	0x000000ff
        /*0860*/ 	.word	0x00000000
        /*0864*/ 	.short	0x0101
        /*0866*/ 	.byte	0x0d
	.zero		1


	//   ....[100]....
        /*0868*/ 	.word	0x0000b7b0
        /*086c*/ 	.word	0x000000ff
        /*0870*/ 	.word	0x00000000
        /*0874*/ 	.short	0x0101
        /*0876*/ 	.byte	0x0c
	.zero		1


	//   ....[101]....
        /*0878*/ 	.word	0x0000b7c0
        /*087c*/ 	.word	0x000000ff
        /*0880*/ 	.word	0x000001c8
        /*0884*/ 	.short	0x010a
        /*0886*/ 	.byte	0x0b
	.zero		1


	//   ....[102]....
        /*0888*/ 	.word	0x0000bd40
        /*088c*/ 	.word	0x00000003
        /*0890*/ 	.word	0x000001c8
        /*0894*/ 	.short	0x010a
        /*0896*/ 	.byte	0xff
	.zero		1


	//   ....[103]....
        /*0898*/ 	.word	0x0000be20
        /*089c*/ 	.word	0x000000ff
        /*08a0*/ 	.word	0x00000200
        /*08a4*/ 	.short	0x0100
        /*08a6*/ 	.byte	0x09
	.zero		1


	//   ....[104]....
        /*08a8*/ 	.word	0x0000bf20
        /*08ac*/ 	.word	0x000000ff
        /*08b0*/ 	.word	0x00000200
        /*08b4*/ 	.short	0x0100
        /*08b6*/ 	.byte	0x09
	.zero		1


	//   ....[105]....
        /*08b8*/ 	.word	0x0000c2c0
        /*08bc*/ 	.word	0x000000ff
        /*08c0*/ 	.word	0x00000000
        /*08c4*/ 	.short	0x0101
        /*08c6*/ 	.byte	0x04
	.zero		1


	//   ....[106]....
        /*08c8*/ 	.word	0x0000c420
        /*08cc*/ 	.word	0x000000ff
        /*08d0*/ 	.word	0x000001c8
        /*08d4*/ 	.short	0x0101
        /*08d6*/ 	.byte	0x06
	.zero		1


	//   ....[107]....
        /*08d8*/ 	.word	0x0000cb30
        /*08dc*/ 	.word	0x000000ff
        /*08e0*/ 	.word	0x00000000
        /*08e4*/ 	.short	0x0101
        /*08e6*/ 	.byte	0x04
	.zero		1


	//   ....[108]....
        /*08e8*/ 	.word	0x0000cb60
        /*08ec*/ 	.word	0x000000ff
        /*08f0*/ 	.word	0x000001c8
        /*08f4*/ 	.short	0x0101
        /*08f6*/ 	.byte	0x06
	.zero		1


	//   ....[109]....
        /*08f8*/ 	.word	0x0000cbf0
        /*08fc*/ 	.word	0x000000ff
        /*0900*/ 	.word	0x000001c8
        /*0904*/ 	.short	0x0101
        /*0906*/ 	.byte	0x06
	.zero		1


	//   ....[110]....
        /*0908*/ 	.word	0x0000cc00
        /*090c*/ 	.word	0x000000ff
        /*0910*/ 	.word	0x000001b0
        /*0914*/ 	.short	0x010a
        /*0916*/ 	.byte	0x06
	.zero		1


	//   ....[111]....
        /*0918*/ 	.word	0x0000cc50
        /*091c*/ 	.word	0x000000ff
        /*0920*/ 	.word	0x000001d8
        /*0924*/ 	.short	0x010a
        /*0926*/ 	.byte	0x06
	.zero		1


	//   ....[112]....
        /*0928*/ 	.word	0x0000d950
        /*092c*/ 	.word	0x000000ff
        /*0930*/ 	.word	0x00000000
        /*0934*/ 	.short	0x0101
        /*0936*/ 	.byte	0x04
	.zero		1


	//   ....[113]....
        /*0938*/ 	.word	0x0000d970
        /*093c*/ 	.word	0x000000ff
        /*0940*/ 	.word	0x000001d0
        /*0944*/ 	.short	0x0101
        /*0946*/ 	.byte	0x06
	.zero		1


	//   ....[114]....
        /*0948*/ 	.word	0x0000daf0
        /*094c*/ 	.word	0x000000ff
        /*0950*/ 	.word	0x000001d8
        /*0954*/ 	.short	0x010a
        /*0956*/ 	.byte	0x06
	.zero		1


	//   ....[115]....
        /*0958*/ 	.word	0x0000dbd0
        /*095c*/ 	.word	0x000000ff
        /*0960*/ 	.word	0x00000200
        /*0964*/ 	.short	0x0100
        /*0966*/ 	.byte	0x05
	.zero		1


	//   ....[116]....
        /*0968*/ 	.word	0x0000dcb0
        /*096c*/ 	.word	0x000000ff
        /*0970*/ 	.word	0x00000200
        /*0974*/ 	.short	0x0100
        /*0976*/ 	.byte	0x05
	.zero		1


	//   ....[117]....
        /*0978*/ 	.word	0x0000dd20
        /*097c*/ 	.word	0x00000003
        /*0980*/ 	.word	0x000000d0
        /*0984*/ 	.short	0x010a
        /*0986*/ 	.byte	0xff
	.zero		1


	//   ....[118]....
        /*0988*/ 	.word	0x0000dda0
        /*098c*/ 	.word	0x00000003
        /*0990*/ 	.word	0x00000008
        /*0994*/ 	.short	0x010a
        /*0996*/ 	.byte	0xff
	.zero		1


	//   ....[119]....
        /*0998*/ 	.word	0x0000de20
        /*099c*/ 	.word	0x00000003
        /*09a0*/ 	.word	0x000000d8
        /*09a4*/ 	.short	0x010a
        /*09a6*/ 	.byte	0xff
	.zero		1


	//   ....[120]....
        /*09a8*/ 	.word	0x0000de90
        /*09ac*/ 	.word	0x00000003
        /*09b0*/ 	.word	0x000000d0
        /*09b4*/ 	.short	0x010a
        /*09b6*/ 	.byte	0xff
	.zero		1


	//   ....[121]....
        /*09b8*/ 	.word	0x0000df10
        /*09bc*/ 	.word	0x00000003
        /*09c0*/ 	.word	0x000000d0
        /*09c4*/ 	.short	0x010a
        /*09c6*/ 	.byte	0xff
	.zero		1


	//   ....[122]....
        /*09c8*/ 	.word	0x0000df80
        /*09cc*/ 	.word	0x00000003
        /*09d0*/ 	.word	0x000000d0
        /*09d4*/ 	.short	0x010a
        /*09d6*/ 	.byte	0xff
	.zero		1


	//   ....[123]....
        /*09d8*/ 	.word	0x0000dff0
        /*09dc*/ 	.word	0x00000003
        /*09e0*/ 	.word	0x00000008
        /*09e4*/ 	.short	0x010a
        /*09e6*/ 	.byte	0xff
	.zero		1


	//   ....[124]....
        /*09e8*/ 	.word	0x0000e060
        /*09ec*/ 	.word	0x00000003
        /*09f0*/ 	.word	0x00000008
        /*09f4*/ 	.short	0x010a
        /*09f6*/ 	.byte	0xff
	.zero		1


	//   ....[125]....
        /*09f8*/ 	.word	0x0000e0c0
        /*09fc*/ 	.word	0x00000006
        /*0a00*/ 	.word	0x00000000
        /*0a04*/ 	.short	0x010a
        /*0a06*/ 	.byte	0xff
	.zero		1


	//   ....[126]....
        /*0a08*/ 	.word	0x0000e120
        /*0a0c*/ 	.word	0x00000004
        /*0a10*/ 	.word	0x00000000
        /*0a14*/ 	.short	0x010a
        /*0a16*/ 	.byte	0xff
	.zero		1


	//   ....[127]....
        /*0a18*/ 	.word	0x0000e180
        /*0a1c*/ 	.word	0x00000003
        /*0a20*/ 	.word	0x00000000
        /*0a24*/ 	.short	0x010a
        /*0a26*/ 	.byte	0xff
	.zero		1


	//   ....[128]....
        /*0a28*/ 	.word	0x0000e1e0
        /*0a2c*/ 	.word	0x00000003
        /*0a30*/ 	.word	0x00000010
        /*0a34*/ 	.short	0x010a
        /*0a36*/ 	.byte	0xff
	.zero		1


	//   ....[129]....
        /*0a38*/ 	.word	0x0000e250
        /*0a3c*/ 	.word	0x00000007
        /*0a40*/ 	.word	0x00000010
        /*0a44*/ 	.short	0x010a
        /*0a46*/ 	.byte	0xff
	.zero		1


	//   ....[130]....
        /*0a48*/ 	.word	0x0000e2c0
        /*0a4c*/ 	.word	0x00000007
        /*0a50*/ 	.word	0x00000198
        /*0a54*/ 	.short	0x010a
        /*0a56*/ 	.byte	0xff
	.zero		1


	//   ....[131]....
        /*0a58*/ 	.word	0x0000e330
        /*0a5c*/ 	.word	0x00000007
        /*0a60*/ 	.word	0x000001a0
        /*0a64*/ 	.short	0x010a
        /*0a66*/ 	.byte	0xff
	.zero		1


	//   ....[132]....
        /*0a68*/ 	.word	0x0000e3a0
        /*0a6c*/ 	.word	0x00000007
        /*0a70*/ 	.word	0x00000010
        /*0a74*/ 	.short	0x010a
        /*0a76*/ 	.byte	0xff
	.zero		1


	//   ....[133]....
        /*0a78*/ 	.word	0x0000e410
        /*0a7c*/ 	.word	0x00000003
        /*0a80*/ 	.word	0x00000010
        /*0a84*/ 	.short	0x010a
        /*0a86*/ 	.byte	0xff
	.zero		1


	//   ....[134]....
        /*0a88*/ 	.word	0x0000e480
        /*0a8c*/ 	.word	0x00000003
        /*0a90*/ 	.word	0x00000198
        /*0a94*/ 	.short	0x010a
        /*0a96*/ 	.byte	0xff
	.zero		1


	//   ....[135]....
        /*0a98*/ 	.word	0x0000e4f0
        /*0a9c*/ 	.word	0x00000003
        /*0aa0*/ 	.word	0x000001a0
        /*0aa4*/ 	.short	0x010a
        /*0aa6*/ 	.byte	0xff
	.zero		1


	//   ....[136]....
        /*0aa8*/ 	.word	0x0000e550
        /*0aac*/ 	.word	0x00000004
        /*0ab0*/ 	.word	0x00000200
        /*0ab4*/ 	.short	0x010a
        /*0ab6*/ 	.byte	0xff
	.zero		1


	//   ....[137]....
        /*0ab8*/ 	.word	0x0000e5b0
        /*0abc*/ 	.word	0x00000003
        /*0ac0*/ 	.word	0x000001d0
        /*0ac4*/ 	.short	0x010a
        /*0ac6*/ 	.byte	0xff
	.zero		1


	//   ....[138]....
        /*0ac8*/ 	.word	0x0000e630
        /*0acc*/ 	.word	0x00000003
        /*0ad0*/ 	.word	0x000001c8
        /*0ad4*/ 	.short	0x010a
        /*0ad6*/ 	.byte	0xff
	.zero		1


	//   ....[139]....
        /*0ad8*/ 	.word	0x0000e690
        /*0adc*/ 	.word	0x00000004
        /*0ae0*/ 	.word	0x00000190
        /*0ae4*/ 	.short	0x010a
        /*0ae6*/ 	.byte	0xff
	.zero		1


	//   ....[140]....
        /*0ae8*/ 	.word	0x0000e6f0
        /*0aec*/ 	.word	0x00000004
        /*0af0*/ 	.word	0x000001c8
        /*0af4*/ 	.short	0x010a
        /*0af6*/ 	.byte	0xff
	.zero		1


	//   ....[141]....
        /*0af8*/ 	.word	0x0000e760
        /*0afc*/ 	.word	0x00000004
        /*0b00*/ 	.word	0x00000190
        /*0b04*/ 	.short	0x010a
        /*0b06*/ 	.byte	0xff
	.zero		1


	//   ....[142]....
        /*0b08*/ 	.word	0x0000e7d0
        /*0b0c*/ 	.word	0x00000004
        /*0b10*/ 	.word	0x000001c8
        /*0b14*/ 	.short	0x010a
        /*0b16*/ 	.byte	0xff
	.zero		1


	//   ....[143]....
        /*0b18*/ 	.word	0x0000e840
        /*0b1c*/ 	.word	0x00000004
        /*0b20*/ 	.word	0x00000190
        /*0b24*/ 	.short	0x010a
        /*0b26*/ 	.byte	0xff
	.zero		1


	//   ....[144]....
        /*0b28*/ 	.word	0x0000e8b0
        /*0b2c*/ 	.word	0x00000004
        /*0b30*/ 	.word	0x000001c8
        /*0b34*/ 	.short	0x010a
        /*0b36*/ 	.byte	0xff
	.zero		1


	//   ....[145]....
        /*0b38*/ 	.word	0x0000e910
        /*0b3c*/ 	.word	0x00000003
        /*0b40*/ 	.word	0x000001c8
        /*0b44*/ 	.short	0x010a
        /*0b46*/ 	.byte	0xff
	.zero		1


	//   ....[146]....
        /*0b48*/ 	.word	0x0000e960
        /*0b4c*/ 	.word	0x00000026
        /*0b50*/ 	.word	0x000001b0
        /*0b54*/ 	.short	0x010a
        /*0b56*/ 	.byte	0xff
	.zero		1


	//   ....[147]....
        /*0b58*/ 	.word	0x0000e9d0
        /*0b5c*/ 	.word	0x00000026
        /*0b60*/ 	.word	0x000001d8
        /*0b64*/ 	.short	0x010a
        /*0b66*/ 	.byte	0xff
	.zero		1


	//   ....[148]....
        /*0b68*/ 	.word	0x0000ea40
        /*0b6c*/ 	.word	0x00000002
        /*0b70*/ 	.word	0x000001d8
        /*0b74*/ 	.short	0x010a
        /*0b76*/ 	.byte	0xff
	.zero		1


	//----- nvinfo : EIATTR_NUM_MBARRIERS
	.align		4
.L_78:
        /*0b78*/ 	.byte	0x03, 0x38
        /*0b7a*/ 	.short	0x0043


	//----- nvinfo : EIATTR_EXIT_INSTR_OFFSETS
	.align		4
        /*0b7c*/ 	.byte	0x04, 0x1c
        /*0b7e*/ 	.short	(.L_80 - .L_79)


	//   ....[0]....
.L_79:
        /*0b80*/ 	.word	0x0000dce0


	//----- nvinfo : EIATTR_INDIRECT_BRANCH_TARGETS
	.align		4
.L_80:
        /*0b84*/ 	.byte	0x04, 0x34
        /*0b86*/ 	.short	(.L_82 - .L_81)


	//   ....[0]....
.L_81:
        /*0b88*/ 	.word	.L_x_149@srel
        /*0b8c*/ 	.short	0x0
        /*0b8e*/ 	.short	0x0
        /*0b90*/ 	.word	0x4
        /*0b94*/ 	.word	.L_x_150@srel
        /*0b98*/ 	.word	.L_x_151@srel
        /*0b9c*/ 	.word	.L_x_152@srel
        /*0ba0*/ 	.word	.L_x_10@srel


	//   ....[1]....
        /* <DEDUP_REMOVED lines=13> */


	//----- nvinfo : EIATTR_REQNTID
	.align		4
.L_82:
        /*0bd4*/ 	.byte	0x04, 0x10
        /*0bd6*/ 	.short	(.L_84 - .L_83)
.L_83:
        /*0bd8*/ 	.word	0x00000200
        /*0bdc*/ 	.word	0x00000001
        /*0be0*/ 	.word	0x00000001


	//----- nvinfo : EIATTR_CRS_STACK_SIZE
	.align		4
.L_84:
        /*0be4*/ 	.byte	0x04, 0x1e
        /*0be6*/ 	.short	(.L_86 - .L_85)
.L_85:
        /*0be8*/ 	.word	0x00000000


	//----- nvinfo : EIATTR_CBANK_PARAM_SIZE
	.align		4
.L_86:
        /*0bec*/ 	.byte	0x03, 0x19
        /*0bee*/ 	.short	0x02e8


	//----- nvinfo : EIATTR_PARAM_CBANK
	.align		4
        /*0bf0*/ 	.byte	0x04, 0x0a
        /*0bf2*/ 	.short	(.L_88 - .L_87)
	.align		4
.L_87:
        /*0bf4*/ 	.word	index@(.nv.constant0.kernel_cutlass_kernel_flash_attncuteflash_fwd_sm100FlashAttentionForwardSm100_object_at__tensor0000o12811101213_tensor0000o12811101213_tensor0000o12810111213_tensor0000o12811101213_tensor_0)
        /*0bf8*/ 	.short	0x0380
        /*0bfa*/ 	.short	0x02e8


	//----- nvinfo : EIATTR_SW_WAR
	.align		4
.L_88:
        /*0bfc*/ 	.byte	0x04, 0x36
        /*0bfe*/ 	.short	(.L_90 - .L_89)
.L_89:
        /*0c00*/ 	.word	0x00000008
.L_90:


//--------------------- .nv.compat                --------------------------
	.section	.nv.compat,"",@"SHT_CUDA_COMPAT_INFO"
	.align	4
        /*0000*/ 	.byte	0x02, 0x02, 0x02, 0x00, 0x02, 0x05, 0x05, 0x00, 0x02, 0x03, 0x01, 0x00, 0x02, 0x06, 0x01, 0x00


//--------------------- .nv.callgraph             --------------------------
	.section	.nv.callgraph,"",@"SHT_CUDA_CALLGRAPH"
	.align	4
	.sectionentsize	8
	.align		4
        /*0000*/ 	.word	0x00000000
	.align		4
        /*0004*/ 	.word	0xffffffff
	.align		4
        /*0008*/ 	.word	0x00000000
	.align		4
        /*000c*/ 	.word	0xfffffffe
	.align		4
        /*0010*/ 	.word	0x00000000
	.align		4
        /*0014*/ 	.word	0xfffffffd
	.align		4
        /*0018*/ 	.word	0x00000000
	.align		4
        /*001c*/ 	.word	0xfffffffc


//--------------------- .nv.constant2.kernel_cutlass_kernel_flash_attncuteflash_fwd_sm100FlashAttentionForwardSm100_object_at__tensor0000o12811101213_tensor0000o12811101213_tensor0000o12810111213_tensor0000o12811101213_tensor_0 --------------------------
	.section	.nv.constant2.kernel_cutlass_kernel_flash_attncuteflash_fwd_sm100FlashAttentionForwardSm100_object_at__tensor0000o12811101213_tensor0000o12811101213_tensor0000o12810111213_tensor0000o12811101213_tensor_0,"a",@progbits
	.sectionflags	@""
	.align	4
.nv.constant2.kernel_cutlass_kernel_flash_attncuteflash_fwd_sm100FlashAttentionForwardSm100_object_at__tensor0000o12811101213_tensor0000o12811101213_tensor0000o12810111213_tensor0000o12811101213_tensor_0:
        /*0000*/ 	.byte	0xe0, 0x0b, 0x00, 0x00, 0xb0, 0x0b, 0x00, 0x00, 0x80, 0x0b, 0x00, 0x00, 0x70, 0x20, 0x00, 0x00
        /*0010*/ 	.byte	0xc0, 0x0c, 0x00, 0x00, 0x70, 0x0c, 0x00, 0x00, 0x70, 0x0c, 0x00, 0x00, 0x70, 0x0c, 0x00, 0x00
        /*0020*/ 	.byte	0x70, 0x0c, 0x00, 0x00, 0x70, 0x0c, 0x00, 0x00, 0x70, 0x0c, 0x00, 0x00, 0xf0, 0x0c, 0x00, 0x00
        /*0030*/ 	.byte	0x70, 0x0c, 0x00, 0x00


//--------------------- .text.kernel_cutlass_kernel_flash_attncuteflash_fwd_sm100FlashAttentionForwardSm100_object_at__tensor0000o12811101213_tensor0000o12811101213_tensor0000o12810111213_tensor0000o12811101213_tensor_0 --------------------------
	.section	.text.kernel_cutlass_kernel_flash_attncuteflash_fwd_sm100FlashAttentionForwardSm100_object_at__tensor0000o12811101213_tensor0000o12811101213_tensor0000o12810111213_tensor0000o12811101213_tensor_0,"ax",@progbits
	.align	128
        .global         kernel_cutlass_kernel_flash_attncuteflash_fwd_sm100FlashAttentionForwardSm100_object_at__tensor0000o12811101213_tensor0000o12811101213_tensor0000o12810111213_tensor0000o12811101213_tensor_0
        .type           kernel_cutlass_kernel_flash_attncuteflash_fwd_sm100FlashAttentionForwardSm100_object_at__tensor0000o12811101213_tensor0000o12811101213_tensor0000o12810111213_tensor0000o12811101213_tensor_0,@function
        .size           kernel_cutlass_kernel_flash_attncuteflash_fwd_sm100FlashAttentionForwardSm100_object_at__tensor0000o12811101213_tensor0000o12811101213_tensor0000o12810111213_tensor0000o12811101213_tensor_0,(.L_x_166 - kernel_cutlass_kernel_flash_attncuteflash_fwd_sm100FlashAttentionForwardSm100_object_at__tensor0000o12811101213_tensor0000o12811101213_tensor0000o12810111213_tensor0000o12811101213_tensor_0)
        .other          kernel_cutlass_kernel_flash_attncuteflash_fwd_sm100FlashAttentionForwardSm100_object_at__tensor0000o12811101213_tensor0000o12811101213_tensor0000o12810111213_tensor0000o12811101213_tensor_0,@"STO_CUDA_ENTRY STV_DEFAULT"
kernel_cutlass_kernel_flash_attncuteflash_fwd_sm100FlashAttentionForwardSm100_object_at__tensor0000o12811101213_tensor0000o12811101213_tensor0000o12810111213_tensor0000o12811101213_tensor_0:
.text.kernel_cutlass_kernel_flash_attncuteflash_fwd_sm100FlashAttentionForwardSm100_object_at__tensor0000o12811101213_tensor0000o12811101213_tensor0000o12810111213_tensor0000o12811101213_tensor_0:
[----:B------:R-:W1:Y:S01]  /*0000*/  LDC R1, c[0x0][0x37c] ;  /* 0x0000df00ff017b82 */ /* 0x000e620000000800 */
[----:B------:R-:W2:Y:S07]  /*0010*/  S2R R2, SR_TID.X ;  /* 0x0000000000027919 */ /* 0x000eae0000002100 */
[----:B------:R-:W3:Y:S01]  /*0020*/  S2UR UR40, SR_CgaCtaId ;  /* 0x00000000002879c3 */ /* 0x000ee20000008800 */
[----:B------:R-:W4:Y:S01]  /*0030*/  LDCU UR7, c[0x0][0x36c] ;  /* 0x00006d80ff0777ac */ /* 0x000f220008000800 */
[----:B------:R-:W-:Y:S01]  /*0040*/  UMOV UR8, 0x1 ;  /* 0x0000000100087882 */ /* 0x000fe20000000000 */
[----:B------:R-:W-:-:S05]  /*0050*/  UMOV UR5, 0x1 ;  /* 0x0000000100057882 */ /* 0x000fca0000000000 */
[----:B------:R-:W5:Y:S01]  /*0060*/  S2UR UR31, SR_CTAID.X ;  /* 0x00000000001f79c3 */ /* 0x000f620000002500 */
[----:B----4-:R-:W-:Y:S02]  /*0070*/  UISETP.EQ.U32.AND UP4, UPT, UR7, 0x1, UPT ;  /* 0x000000010700788c */ /* 0x010fe4000bf82070 */
[----:B---3--:R-:W-:-:S04]  /*0080*/  ULEA.HI UR9, UR40, UR40, URZ, 0x1 ;  /* 0x0000002828097291 */ /* 0x008fc8000f8f08ff */
[----:B------:R-:W-:Y:S02]  /*0090*/  ULOP3.LUT UR39, UR9, 0xfffffffe, URZ, 0xc0, !UPT ;  /* 0xfffffffe09277892 */ /* 0x000fe4000f8ec0ff */
[----:B------:R-:W-:Y:S01]  /*00a0*/  USHF.R.U32.HI UR9, URZ, 0x1, UR9 ;  /* 0x00000001ff097899 */ /* 0x000fe20008011609 */
[----:B--2---:R-:W-:Y:S01]  /*00b0*/  SHF.R.U32.HI R0, RZ, 0x5, R2 ;  /* 0x00000005ff007819 */ /* 0x004fe20000011602 */
[----:B------:R-:W-:Y:S02]  /*00c0*/  UISETP.NE.AND UP0, UPT, UR40, UR39, UPT ;  /* 0x000000272800728c */ /* 0x000fe4000bf05270 */
[----:B------:R-:W-:Y:S01]  /*00d0*/  UIADD3 UR39, UPT, UPT, -UR39, UR40, URZ ;  /* 0x0000002827277290 */ /* 0x000fe2000fffe1ff */
[C---:B------:R-:W-:Y:S01]  /*00e0*/  R2UR UR4, R0.reuse ;  /* 0x00000000000472ca */ /* 0x040fe200000e0000 */
[----:B------:R-:W-:Y:S01]  /*00f0*/  UISETP.LT.AND UP0, UPT, UR40, URZ, UP0 ;  /* 0x000000ff2800728c */ /* 0x000fe20008701270 */
[----:B------:R-:W-:Y:S01]  /*0100*/  ISETP.NE.AND P0, PT, R0, 0xc, PT ;  /* 0x0000000c0000780c */ /* 0x000fe20003f05270 */
[----:B------:R-:W-:-:S02]  /*0110*/  ULOP3.LUT UR10, UR39, 0x1, URZ, 0x3c, !UPT ;  /* 0x00000001270a7892 */ /* 0x000fc4000f8e3cff */
[----:B------:R-:W-:Y:S02]  /*0120*/  USHF.L.U32 UR39, UR8, UR39, URZ ;  /* 0x0000002708277299 */ /* 0x000fe400080006ff */
[----:B------:R-:W-:Y:S02]  /*0130*/  USHF.L.U32 UR10, UR8, UR10, URZ ;  /* 0x0000000a080a7299 */ /* 0x000fe400080006ff */
[----:B-----5:R-:W-:Y:S02]  /*0140*/  ULOP3.LUT UR38, UR31, 0x1, URZ, 0xc0, !UPT ;  /* 0x000000011f267892 */ /* 0x020fe4000f8ec0ff */
[----:B------:R-:W-:Y:S02]  /*0150*/  ULOP3.LUT UR39, UR10, UR39, URZ, 0xfc, !UPT ;  /* 0x000000270a277292 */ /* 0x000fe4000f8efcff */
[----:B------:R-:W-:Y:S02]  /*0160*/  UISETP.NE.AND UP5, UPT, UR4, URZ, UPT ;  /* 0x000000ff0400728c */ /* 0x000fe4000bfa5270 */
[----:B------:R-:W-:-:S02]  /*0170*/  UIADD3 UR4, UPT, UPT, UR9, -0x1, URZ ;  /* 0xffffffff09047890 */ /* 0x000fc4000fffe0ff */
[----:B------:R-:W-:-:S04]  /*0180*/  @!UP0 UIADD3 UR4, UPT, UPT, UR9, URZ, URZ ;  /* 0x000000ff09048290 */ /* 0x000fc8000fffe0ff */
[----:B------:R-:W-:-:S03]  /*0190*/  UIADD3 UR4, UPT, UPT, UR4, UR4, URZ ;  /* 0x0000000404047290 */ /* 0x000fc6000fffe0ff */
[----:B------:R-:W-:-:S04]  /*01a0*/  @!UP5 UIADD3 UR8, UPT, UPT, -UR5, 0x100000, URZ ;  /* 0x001000000508d890 */ /* 0x000fc8000fffe1ff */
[----:B------:R-:W-:Y:S02]  /*01b0*/  @!UP5 USHF.L.U32 UR9, UR8, 0xb, URZ ;  /* 0x0000000b0809d899 */ /* 0x000fe400080006ff */
[----:B------:R-:W-:Y:S01]  /*01c0*/  @!UP5 USHF.L.U32 UR8, UR8, 0x1, URZ ;  /* 0x000000010808d899 */ /* 0x000fe200080006ff */
[----:B------:R-:W-:Y:S02]  /*01d0*/  @!UP5 UMOV UR6, 0x400 ;  /* 0x000004000006d882 */ /* 0x000fe40000000000 */
[----:B------:R-:W-:Y:S01]  /*01e0*/  @!UP5 ULEA UR6, UR40, UR6, 0x18 ;  /* 0x000000062806d291 */ /* 0x000fe2000f8ec0ff */
[----:B-1----:R-:W-:Y:S11]  /*01f0*/  BRA.U UP5, `(.L_x_0) ;  /* 0x0000000105387547 */ /* 0x002ff6000b800000 */
[----:B------:R-:W1:Y:S02]  /*0200*/  LDCU.64 UR10, c[0x0][0x348] ;  /* 0x00006900ff0a77ac */ /* 0x000e640008000a00 */
[----:B-1----:R-:W-:Y:S02]  /*0210*/  UIADD3 UR16, UP3, UPT, UR10, 0x80, URZ ;  /* 0x000000800a107890 */ /* 0x002fe4000ff7e0ff */
[----:B------:R-:W-:Y:S02]  /*0220*/  UIADD3 UR14, UP2, UPT, UR10, 0x100, URZ ;  /* 0x000001000a0e7890 */ /* 0x000fe4000ff5e0ff */
[----:B------:R-:W-:Y:S02]  /*0230*/  UIADD3 UR12, UP1, UPT, UR10, 0x180, URZ ;  /* 0x000001800a0c7890 */ /* 0x000fe4000ff3e0ff */
[----:B------:R-:W-:Y:S02]  /*0240*/  UIADD3 UR10, UP0, UPT, UR10, 0x200, URZ ;  /* 0x000002000a0a7890 */ /* 0x000fe4000ff1e0ff */
[----:B------:R-:W-:-:S02]  /*0250*/  UIADD3.X UR17, UPT, UPT, URZ, UR11, URZ, UP3, !UPT ;  /* 0x0000000bff117290 */ /* 0x000fc40009ffe4ff */
[----:B------:R-:W-:Y:S02]  /*0260*/  UIADD3.X UR15, UPT, UPT, URZ, UR11, URZ, UP2, !UPT ;  /* 0x0000000bff0f7290 */ /* 0x000fe400097fe4ff */
[----:B------:R-:W-:Y:S02]  /*0270*/  UIADD3.X UR13, UPT, UPT, URZ, UR11, URZ, UP1, !UPT ;  /* 0x0000000bff0d7290 */ /* 0x000fe40008ffe4ff */
[----:B------:R-:W-:-:S03]  /*0280*/  UIADD3.X UR11, UPT, UPT, URZ, UR11, URZ, UP0, !UPT ;  /* 0x0000000bff0b7290 */ /* 0x000fc600087fe4ff */
[----:B------:R1:W-:Y:S02]  /*0290*/  UTMACCTL.PF [UR16] ;  /* 0x00000000100079b9 */ /* 0x0003e40008040000 */
[----:B------:R1:W-:Y:S02]  /*02a0*/  UTMACCTL.PF [UR14] ;  /* 0x000000000e0079b9 */ /* 0x0003e40008040000 */
[----:B------:R1:W-:Y:S02]  /*02b0*/  UTMACCTL.PF [UR12] ;  /* 0x000000000c0079b9 */ /* 0x0003e40008040000 */
[----:B------:R1:W-:Y:S02]  /*02c0*/  UTMACCTL.PF [UR10] ;  /* 0x000000000a0079b9 */ /* 0x0003e40008040000 */
[----:B-1----:R-:W-:Y:S01]  /*02d0*/  NOP ;  /* 0x0000000000007918 */ /* 0x002fe20000000000 */
.L_x_0:
[----:B------:R-:W-:Y:S05]  /*02e0*/  @P0 BRA `(.L_x_1) ;  /* 0x00000000002c0947 */ /* 0x000fea0003800000 */
[----:B------:R-:W1:Y:S01]  /*02f0*/  S2UR UR7, SR_CgaCtaId ;  /* 0x00000000000779c3 */ /* 0x000e620000008800 */
[----:B------:R-:W-:Y:S01]  /*0300*/  UMOV UR10, 0x400 ;  /* 0x00000400000a7882 */ /* 0x000fe20000000000 */
[----:B------:R-:W-:Y:S01]  /*0310*/  UMOV UR5, 0x20 ;  /* 0x0000002000057882 */ /* 0x000fe20000000000 */
[----:B------:R-:W-:Y:S01]  /*0320*/  ELECT P0, URZ, PT ;  /* 0x0000000000ff782f */ /* 0x000fe20003800000 */
[----:B-1----:R-:W-:Y:S02]  /*0330*/  ULEA UR7, UR7, UR10, 0x18 ;  /* 0x0000000a07077291 */ /* 0x002fe4000f8ec0ff */
[----:B------:R-:W-:-:S04]  /*0340*/  UIADD3 UR10, UPT, UPT, -UR5, 0x100000, URZ ;  /* 0x00100000050a7890 */ /* 0x000fc8000fffe1ff */
[----:B------:R-:W-:Y:S02]  /*0350*/  USHF.L.U32 UR11, UR10, 0xb, URZ ;  /* 0x0000000b0a0b7899 */ /* 0x000fe400080006ff */
[----:B------:R-:W-:Y:S01]  /*0360*/  USHF.L.U32 UR10, UR10, 0x1, URZ ;  /* 0x000000010a0a7899 */ /* 0x000fe200080006ff */
[----:B------:R-:W1:Y:S11]  /*0370*/  FENCE.VIEW.ASYNC.S ;  /* 0x00000000000073c6 */ /* 0x000e760000000000 */
[----:B-1----:R1:W2:Y:S01]  /*0380*/  SYNCS.EXCH.64 URZ, [UR7+0x200], UR10 ;  /* 0x0002000a07ff75b2 */ /* 0x0022a20008000100 */
[----:B------:R-:W-:Y:S01]  /*0390*/  NOP ;  /* 0x0000000000007918 */ /* 0x000fe20000000000 */
.L_x_1:
[----:B------:R-:W-:Y:S01]  /*03a0*/  NOP ;  /* 0x0000000000007918 */ /* 0x000fe20000000000 */
[----:B------:R-:W3:Y:S02]  /*03b0*/  FENCE.VIEW.ASYNC.S ;  /* 0x00000000000073c6 */ /* 0x000ee40000000000 */
[----:B---3--:R3:W4:Y:S01]  /*03c0*/  @!UP5 SYNCS.EXCH.64 URZ, [UR6], UR8 ;  /* 0x0000000806ffd5b2 */ /* 0x0087220008000100 */
[----:B------:R3:W5:Y:S01]  /*03d0*/  @!UP5 SYNCS.EXCH.64 URZ, [UR6+0x8], UR8 ;  /* 0x0000080806ffd5b2 */ /* 0x0007620008000100 */
[----:B------:R-:W-:Y:S05]  /*03e0*/  BRA.U UP5, `(.L_x_2) ;  /* 0x0000000105f87547 */ /* 0x000fea000b800000 */
[----:B---3--:R-:W-:Y:S01]  /*03f0*/  UMOV UR6, 0x400 ;  /* 0x0000040000067882 */ /* 0x008fe20000000000 */
[----:B------:R-:W-:Y:S01]  /*0400*/  UMOV UR8, 0x1 ;  /* 0x0000000100087882 */ /* 0x000fe20000000000 */
[----:B------:R-:W-:Y:S02]  /*0410*/  ULEA UR6, UR40, UR6, 0x18 ;  /* 0x0000000628067291 */ /* 0x000fe4000f8ec0ff */
[----:B------:R-:W-:-:S04]  /*0420*/  UIADD3 UR8, UPT, UPT, -UR8, 0x100000, URZ ;  /* 0x0010000008087890 */ /* 0x000fc8000fffe1ff */
[----:B------:R-:W-:Y:S02]  /*0430*/  USHF.L.U32 UR9, UR8, 0xb, URZ ;  /* 0x0000000b08097899 */ /* 0x000fe400080006ff */
[----:B------:R-:W-:Y:S01]  /*0440*/  USHF.L.U32 UR8, UR8, 0x1, URZ ;  /* 0x0000000108087899 */ /* 0x000fe200080006ff */
[----:B------:R-:W-:Y:S02]  /*0450*/  UMOV UR5, 0x200 ;  /* 0x0000020000057882 */ /* 0x000fe40000000000 */
[----:B-1----:R-:W-:-:S04]  /*0460*/  UIADD3 UR10, UPT, UPT, -UR5, 0x100000, URZ ;  /* 0x00100000050a7890 */ /* 0x002fc8000fffe1ff */
[----:B------:R-:W-:Y:S02]  /*0470*/  USHF.L.U32 UR11, UR10, 0xb, URZ ;  /* 0x0000000b0a0b7899 */ /* 0x000fe400080006ff */
[----:B------:R-:W-:Y:S01]  /*0480*/  USHF.L.U32 UR10, UR10, 0x1, URZ ;  /* 0x000000010a0a7899 */ /* 0x000fe200080006ff */
[----:B------:R-:W1:Y:S02]  /*0490*/  FENCE.VIEW.ASYNC.S ;  /* 0x00000000000073c6 */ /* 0x000e640000000000 */
[----:B-1----:R1:W3:Y:S01]  /*04a0*/  SYNCS.EXCH.64 URZ, [UR6+0x10], UR8 ;  /* 0x0000100806ff75b2 */ /* 0x0022e20008000100 */
[----:B------:R1:W5:Y:S01]  /*04b0*/  SYNCS.EXCH.64 URZ, [UR6+0x18], UR8 ;  /* 0x0000180806ff75b2 */ /* 0x0003620008000100 */
[----:B------:R1:W4:Y:S01]  /*04c0*/  SYNCS.EXCH.64 URZ, [UR6+0x20], UR8 ;  /* 0x0000200806ff75b2 */ /* 0x0003220008000100 */
[----:B------:R1:W2:Y:S01]  /*04d0*/  SYNCS.EXCH.64 URZ, [UR6+0x28], UR8 ;  /* 0x0000280806ff75b2 */ /* 0x0002a20008000100 */
[----:B------:R1:W1:Y:S01]  /*04e0*/  SYNCS.EXCH.64 URZ, [UR6+0x30], UR8 ;  /* 0x0000300806ff75b2 */ /* 0x0002620008000100 */
        /* <DEDUP_REMOVED lines=45> */
[----:B--2345:R-:W-:Y:S01]  /*07c0*/  NOP ;  /* 0x0000000000007918 */ /* 0x03cfe20000000000 */
.L_x_2:
[----:B------:R-:W-:Y:S05]  /*07d0*/  BRA.U UP5, `(.L_x_3) ;  /* 0x0000000105807547 */ /* 0x000fea000b800000 */
[----:B-1----:R-:W-:Y:S01]  /*07e0*/  UMOV UR7, 0x400 ;  /* 0x0000040000077882 */ /* 0x002fe20000000000 */
[----:B------:R-:W-:Y:S01]  /*07f0*/  UMOV UR10, 0x8 ;  /* 0x00000008000a7882 */ /* 0x000fe20000000000 */
[----:B---3--:R-:W-:Y:S01]  /*0800*/  UMOV UR8, 0x1 ;  /* 0x0000000100087882 */ /* 0x008fe20000000000 */
[----:B------:R-:W-:Y:S02]  /*0810*/  ULEA UR7, UR40, UR7, 0x18 ;  /* 0x0000000728077291 */ /* 0x000fe4000f8ec0ff */
[----:B------:R-:W-:-:S04]  /*0820*/  UIADD3 UR10, UPT, UPT, -UR10, 0x100000, URZ ;  /* 0x001000000a0a7890 */ /* 0x000fc8000fffe1ff */
[----:B------:R-:W-:Y:S02]  /*0830*/  USHF.L.U32 UR11, UR10, 0xb, URZ ;  /* 0x0000000b0a0b7899 */ /* 0x000fe400080006ff */
[----:B------:R-:W-:Y:S01]  /*0840*/  USHF.L.U32 UR10, UR10, 0x1, URZ ;  /* 0x000000010a0a7899 */ /* 0x000fe200080006ff */
[----:B------:R-:W-:Y:S01]  /*0850*/  UMOV UR6, 0x100 ;  /* 0x0000010000067882 */ /* 0x000fe20000000000 */
[----:B------:R-:W-:-:S04]  /*0860*/  UIADD3 UR8, UPT, UPT, -UR8, 0x100000, URZ ;  /* 0x0010000008087890 */ /* 0x000fc8000fffe1ff */
[----:B------:R-:W-:Y:S02]  /*0870*/  USHF.L.U32 UR9, UR8, 0xb, URZ ;  /* 0x0000000b08097899 */ /* 0x000fe400080006ff */
[----:B------:R-:W-:Y:S01]  /*0880*/  USHF.L.U32 UR8, UR8, 0x1, URZ ;  /* 0x0000000108087899 */ /* 0x000fe200080006ff */
[----:B------:R-:W-:Y:S01]  /*0890*/  UMOV UR5, 0x80 ;  /* 0x0000008000057882 */ /* 0x000fe20000000000 */
[----:B------:R-:W-:-:S04]  /*08a0*/  UIADD3 UR12, UPT, UPT, -UR6, 0x100000, URZ ;  /* 0x00100000060c7890 */ /* 0x000fc8000fffe1ff */
[----:B------:R-:W-:Y:S02]  /*08b0*/  USHF.L.U32 UR13, UR12, 0xb, URZ ;  /* 0x0000000b0c0d7899 */ /* 0x000fe400080006ff */
[----:B------:R-:W-:Y:S02]  /*08c0*/  USHF.L.U32 UR12, UR12, 0x1, URZ ;  /* 0x000000010c0c7899 */ /* 0x000fe400080006ff */
[----:B------:R-:W-:-:S04]  /*08d0*/  UIADD3 UR14, UPT, UPT, -UR5, 0x100000, URZ ;  /* 0x00100000050e7890 */ /* 0x000fc8000fffe1ff */
[----:B------:R-:W-:Y:S02]  /*08e0*/  USHF.L.U32 UR15, UR14, 0xb, URZ ;  /* 0x0000000b0e0f7899 */ /* 0x000fe400080006ff */
[----:B------:R-:W-:Y:S01]  /*08f0*/  USHF.L.U32 UR14, UR14, 0x1, URZ ;  /* 0x000000010e0e7899 */ /* 0x000fe200080006ff */
[----:B------:R-:W-:Y:S02]  /*0900*/  UMOV UR5, 0x20 ;  /* 0x0000002000057882 */ /* 0x000fe40000000000 */
[----:B------:R-:W-:-:S04]  /*0910*/  UIADD3 UR16, UPT, UPT, -UR5, 0x100000, URZ ;  /* 0x0010000005107890 */ /* 0x000fc8000fffe1ff */
        /* <DEDUP_REMOVED lines=9> */
[----:B------:R1:W1:Y:S03]  /*09b0*/  SYNCS.EXCH.64 URZ, [UR7+0x1d0], UR14 ;  /* 0x0001d00e07ff75b2 */ /* 0x0002660008000100 */
[----:B------:R1:W1:Y:S01]  /*09c0*/  SYNCS.EXCH.64 URZ, [UR7+0x1d8], UR16 ;  /* 0x0001d81007ff75b2 */ /* 0x0002620008000100 */
[----:B------:R-:W-:Y:S01]  /*09d0*/  NOP ;  /* 0x0000000000007918 */ /* 0x000fe20000000000 */
.L_x_3:
[----:B------:R-:W-:Y:S01]  /*09e0*/  NOP ;  /* 0x0000000000007918 */ /* 0x000fe20000000000 */
[----:B------:R-:W-:Y:S05]  /*09f0*/  BRA.U !UP4, `(.L_x_4) ;  /* 0x000000010c087547 */ /* 0x000fea000b800000 */
[----:B-12345:R-:W-:Y:S01]  /*0a00*/  UCGABAR_ARV ;  /* 0x00000000000079c7 */ /* 0x03efe20008000000 */
[----:B------:R-:W-:Y:S05]  /*0a10*/  BRA `(.L_x_5) ;  /* 0x0000000000047947 */ /* 0x000fea0003800000 */
.L_x_4:
[----:B-12345:R-:W-:Y:S01]  /*0a20*/  NOP ;  /* 0x0000000000007918 */ /* 0x03efe20000000000 */
.L_x_5:
[----:B------:R-:W-:Y:S05]  /*0a30*/  BRA.U !UP4, `(.L_x_6) ;  /* 0x000000010c0c7547 */ /* 0x000fea000b800000 */
[----:B------:R-:W-:Y:S01]  /*0a40*/  UCGABAR_WAIT ;  /* 0x0000000000007dc7 */ /* 0x000fe20008000000 */
[----:B------:R-:W-:Y:S01]  /*0a50*/  CCTL.IVALL ;  /* 0x00000000ff00798f */ /* 0x000fe20002000000 */
[----:B------:R-:W-:Y:S05]  /*0a60*/  BRA `(.L_x_7) ;  /* 0x0000000000047947 */ /* 0x000fea0003800000 */
.L_x_6:
[----:B------:R-:W-:Y:S06]  /*0a70*/  BAR.SYNC.DEFER_BLOCKING 0x0 ;  /* 0x0000000000007b1d */ /* 0x000fec0000010000 */
.L_x_7:
[----:B------:R-:W-:Y:S01]  /*0a80*/  ISETP.GT.AND P0, PT, R0, 0x6, PT ;  /* 0x000000060000780c */ /* 0x000fe20003f04270 */
[----:B------:R-:W1:Y:S01]  /*0a90*/  LDCU.U8 UR30, c[0x0][0x62c] ;  /* 0x0000c580ff1e77ac */ /* 0x000e620008000000 */
[----:B------:R-:W2:Y:S01]  /*0aa0*/  LDCU.U8 UR23, c[0x0][0x62d] ;  /* 0x0000c5a0ff1777ac */ /* 0x000ea20008000000 */
[----:B------:R-:W3:Y:S01]  /*0ab0*/  LDCU.U8 UR22, c[0x0][0x638] ;  /* 0x0000c700ff1677ac */ /* 0x000ee20008000000 */
[----:B------:R-:W4:Y:S01]  /*0ac0*/  LDCU.U8 UR15, c[0x0][0x639] ;  /* 0x0000c720ff0f77ac */ /* 0x000f220008000000 */
[----:B------:R-:W5:Y:S01]  /*0ad0*/  LDCU.U8 UR14, c[0x0][0x644] ;  /* 0x0000c880ff0e77ac */ /* 0x000f620008000000 */
[----:B------:R-:W1:Y:S01]  /*0ae0*/  LDCU.U8 UR7, c[0x0][0x645] ;  /* 0x0000c8a0ff0777ac */ /* 0x000e620008000000 */
[----:B------:R-:W1:Y:S01]  /*0af0*/  LDCU.U8 UR6, c[0x0][0x651] ;  /* 0x0000ca20ff0677ac */ /* 0x000e620008000000 */
[----:B------:R-:W1:Y:S05]  /*0b00*/  LDCU.U8 UR5, c[0x0][0x650] ;  /* 0x0000ca00ff0577ac */ /* 0x000e6a0008000000 */
[----:B------:R-:W-:Y:S05]  /*0b10*/  @P0 BRA `(.L_x_8) ;  /* 0x00000000003c0947 */ /* 0x000fea0003800000 */
[----:B------:R-:W-:-:S05]  /*0b20*/  IMAD.MOV.U32 R3, RZ, RZ, -0x4 ;  /* 0xfffffffcff037424 */ /* 0x000fca00078e00ff */
[----:B------:R-:W-:-:S05]  /*0b30*/  VIADDMNMX.U32 R3, R0, R3, 0x3, PT ;  /* 0x0000000300037446 */ /* 0x000fca0003800003 */
[----:B------:R-:W-:-:S04]  /*0b40*/  IMAD.SHL.U32 R3, R3, 0x4, RZ ;  /* 0x0000000403037824 */ /* 0x000fc800078e00ff */
[----:B------:R-:W5:Y:S02]  /*0b50*/  LDC R4, c[0x2][R3] ;  /* 0x0080000003047b82 */ /* 0x000f640000000800 */
[----:B-----5:R-:W-:-:S04]  /*0b60*/  SHF.R.S32.HI R5, RZ, 0x1f, R4 ;  /* 0x0000001fff057819 */ /* 0x020fc80000011404 */
.L_x_149:
[----:B-1234-:R-:W-:Y:S05]  /*0b70*/  BRX R4 -0xb80                                                                                                                                                                                                      (*"BRANCH_TARGETS .L_x_150,.L_x_151,.L_x_152,.L_x_10"*) ;  /* 0xfffffff404207949 */ /* 0x01efea000383ffff */
.L_x_152:
[----:B------:R-:W-:-:S08]  /*0b80*/  NOP ;  /* 0x0000000000007918 */ /* 0x000fd00000000000 */
[----:B------:R-:W1:-:S00]  /*0b90*/  USETMAXREG.DEALLOC.CTAPOOL 0x30 ;  /* 0x00000030000079c8 */ /* 0x000e4000080e0500 */
[----:B-1----:R-:W-:Y:S05]  /*0ba0*/  BRA `(.L_x_9) ;  /* 0x0000003000747947 */ /* 0x002fea0003800000 */
.L_x_151:
[----:B------:R-:W-:-:S08]  /*0bb0*/  NOP ;  /* 0x0000000000007918 */ /* 0x000fd00000000000 */
[----:B------:R-:W1:-:S00]  /*0bc0*/  USETMAXREG.DEALLOC.CTAPOOL 0x30 ;  /* 0x00000030000079c8 */ /* 0x000e4000080e0500 */
[----:B-1----:R-:W-:Y:S05]  /*0bd0*/  BRA `(.L_x_9) ;  /* 0x0000003000687947 */ /* 0x002fea0003800000 */
.L_x_150:
[----:B------:R-:W-:-:S08]  /*0be0*/  NOP ;  /* 0x0000000000007918 */ /* 0x000fd00000000000 */
[----:B------:R-:W1:-:S00]  /*0bf0*/  USETMAXREG.DEALLOC.CTAPOOL 0x30 ;  /* 0x00000030000079c8 */ /* 0x000e4000080e0500 */
[----:B-1----:R-:W-:Y:S05]  /*0c00*/  BRA `(.L_x_9) ;  /* 0x00000030005c7947 */ /* 0x002fea0003800000 */
.L_x_8:
[----:B------:R-:W-:-:S05]  /*0c10*/  IMAD.MOV.U32 R3, RZ, RZ, -0x7 ;  /* 0xfffffff9ff037424 */ /* 0x000fca00078e00ff */
[----:B------:R-:W-:-:S05]  /*0c20*/  VIADDMNMX.U32 R3, R0, R3, 0x8, PT ;  /* 0x0000000800037446 */ /* 0x000fca0003800003 */
[----:B------:R-:W-:-:S04]  /*0c30*/  IMAD.SHL.U32 R3, R3, 0x4, RZ ;  /* 0x0000000403037824 */ /* 0x000fc800078e00ff */
[----:B------:R-:W5:Y:S02]  /*0c40*/  LDC R4, c[0x2][R3+0x10] ;  /* 0x0080040003047b82 */ /* 0x000f640000000800 */
[----:B-----5:R-:W-:-:S04]  /*0c50*/  SHF.R.S32.HI R5, RZ, 0x1f, R4 ;  /* 0x0000001fff057819 */ /* 0x020fc80000011404 */
.L_x_154:
[----:B-1234-:R-:W-:Y:S05]  /*0c60*/  BRX R4 -0xc70                                                                                                                                                                                                      (*"BRANCH_TARGETS .L_x_155,.L_x_156,.L_x_162"*) ;  /* 0xfffffff004e47949 */ /* 0x01efea000383ffff */
.L_x_156:
[----:B------:R-:W-:-:S13]  /*0c70*/  ISETP.NE.AND P0, PT, R0, 0xf, PT ;  /* 0x0000000f0000780c */ /* 0x000fda0003f05270 */
[----:B------:R-:W-:Y:S05]  /*0c80*/  @P0 BRA `(.L_x_10) ;  /* 0x0000001000f80947 */ /* 0x000fea0003800000 */
[----:B------:R-:W-:-:S08]  /*0c90*/  NOP ;  /* 0x0000000000007918 */ /* 0x000fd00000000000 */
[----:B------:R-:W1:-:S00]  /*0ca0*/  USETMAXREG.DEALLOC.CTAPOOL 0x30 ;  /* 0x00000030000079c8 */ /* 0x000e4000080e0500 */
[----:B-1----:R-:W-:Y:S05]  /*0cb0*/  BRA `(.L_x_9) ;  /* 0x0000003000307947 */ /* 0x002fea0003800000 */
.L_x_155:
[----:B------:R-:W-:-:S08]  /*0cc0*/  NOP ;  /* 0x0000000000007918 */ /* 0x000fd00000000000 */
[----:B------:R-:W1:-:S00]  /*0cd0*/  USETMAXREG.DEALLOC.CTAPOOL 0x30 ;  /* 0x00000030000079c8 */ /* 0x000e4000080e0500 */
[----:B-1----:R-:W-:Y:S05]  /*0ce0*/  BRA `(.L_x_9) ;  /* 0x0000003000247947 */ /* 0x002fea0003800000 */
.L_x_162:
[----:B------:R-:W-:-:S08]  /*0cf0*/  NOP ;  /* 0x0000000000007918 */ /* 0x000fd00000000000 */
[----:B------:R-:W1:-:S00]  /*0d00*/  USETMAXREG.DEALLOC.CTAPOOL 0x30 ;  /* 0x00000030000079c8 */ /* 0x000e4000080e0500 */
[----:B------:R-:W2:Y:S01]  /*0d10*/  LDCU UR10, c[0x0][0x640] ;  /* 0x0000c800ff0a77ac */ /* 0x000ea20008000800 */
[----:B-1----:R-:W-:Y:S01]  /*0d20*/  HFMA2 R6, -RZ, RZ, 0, 5.9604644775390625e-08 ;  /* 0x00000001ff067431 */ /* 0x002fe200000001ff */
[----:B------:R-:W-:Y:S01]  /*0d30*/  MOV R4, 0x1 ;  /* 0x0000000100047802 */ /* 0x000fe20000000f00 */
[----:B------:R-:W1:Y:S01]  /*0d40*/  LDCU UR8, c[0x0][0x654] ;  /* 0x0000ca80ff0877ac */ /* 0x000e620008000800 */
[----:B------:R-:W3:Y:S01]  /*0d50*/  LDCU UR12, c[0x0][0x63c] ;  /* 0x0000c780ff0c77ac */ /* 0x000ee20008000800 */
[----:B------:R-:W4:Y:S01]  /*0d60*/  LDCU UR16, c[0x0][0x628] ;  /* 0x0000c500ff1077ac */ /* 0x000f220008000800 */
[----:B------:R-:W-:Y:S01]  /*0d70*/  UMOV UR29, URZ ;  /* 0x000000ff001d7c82 */ /* 0x000fe20008000000 */
[----:B--2---:R-:W-:-:S07]  /*0d80*/  UIMAD.WIDE.U32 UR10, UR31, UR10, URZ ;  /* 0x0000000a1f0a72a5 */ /* 0x004fce000f8e00ff */
[----:B------:R-:W-:Y:S02]  /*0d90*/  UMOV UR9, UR11 ;  /* 0x0000000b00097c82 */ /* 0x000fe40008000000 */
[----:B------:R-:W-:Y:S02]  /*0da0*/  UIADD3 UR13, UPT, UPT, -UR9, UR31, URZ ;  /* 0x0000001f090d7290 */ /* 0x000fe4000fffe1ff */
[----:B------:R-:W2:Y:S02]  /*0db0*/  LDCU.64 UR10, c[0x0][0x630] ;  /* 0x0000c600ff0a77ac */ /* 0x000ea40008000a00 */
[----:B------:R-:W-:-:S04]  /*0dc0*/  USHF.R.U32.HI UR13, URZ, UR14, UR13 ;  /* 0x0000000eff0d7299 */ /* 0x000fc8000801160d */
[----:B------:R-:W-:-:S04]  /*0dd0*/  UIADD3 UR13, UPT, UPT, UR9, UR13, URZ ;  /* 0x0000000d090d7290 */ /* 0x000fc8000fffe0ff */
[----:B------:R-:W-:-:S04]  /*0de0*/  USHF.R.U32.HI UR13, URZ, UR7, UR13 ;  /* 0x00000007ff0d7299 */ /* 0x000fc8000801160d */
[----:B-1----:R-:W-:Y:S02]  /*0df0*/  UISETP.GE.AND UP0, UPT, UR13, UR8, UPT ;  /* 0x000000080d00728c */ /* 0x002fe4000bf06270 */
[----:B------:R-:W-:Y:S02]  /*0e00*/  UIADD3 UR8, UPT, UPT, -UR13, URZ, URZ ;  /* 0x000000ff0d087290 */ /* 0x000fe4000fffe1ff */
[----:B------:R-:W-:Y:S02]  /*0e10*/  USEL UR17, UR15, UR6, !UP0 ;  /* 0x000000060f117287 */ /* 0x000fe4000c000000 */
[----:B---3--:R-:W-:Y:S02]  /*0e20*/  UIMAD UR12, UR8, UR12, UR31 ;  /* 0x0000000c080c72a4 */ /* 0x008fe4000f8e021f */
[----:B------:R-:W-:Y:S02]  /*0e30*/  USEL UR8, UR22, UR5, !UP0 ;  /* 0x0000000516087287 */ /* 0x000fe4000c000000 */
[----:B------:R-:W-:Y:S01]  /*0e40*/  ULOP3.LUT UR17, UR17, 0xff, URZ, 0xc0, !UPT ;  /* 0x000000ff11117892 */ /* 0x000fe2000f8ec0ff */
[----:B--2---:R-:W1:Y:S01]  /*0e50*/  @UP0 LDCU UR11, c[0x0][0x64c] ;  /* 0x0000c980ff0b07ac */ /* 0x004e620008000800 */
[----:B------:R-:W-:Y:S01]  /*0e60*/  ULOP3.LUT UR8, UR8, 0xff, URZ, 0xc0, !UPT ;  /* 0x000000ff08087892 */ /* 0x000fe2000f8ec0ff */
[----:B------:R-:W2:Y:S01]  /*0e70*/  @UP0 LDCU UR10, c[0x0][0x648] ;  /* 0x0000c900ff0a07ac */ /* 0x000ea20008000800 */
[----:B-1----:R-:W-:-:S04]  /*0e80*/  UIMAD.WIDE.U32 UR18, UR12, UR11, URZ ;  /* 0x0000000b0c1272a5 */ /* 0x002fc8000f8e00ff */
[----:B------:R-:W-:-:S04]  /*0e90*/  UIADD3 UR11, UPT, UPT, UR12, -UR19, URZ ;  /* 0x800000130c0b7290 */ /* 0x000fc8000fffe0ff */
[----:B------:R-:W-:Y:S01]  /*0ea0*/  USHF.R.U32.HI UR11, URZ, UR8, UR11 ;  /* 0x00000008ff0b7299 */ /* 0x000fe2000801160b */
[----:B------:R-:W1:Y:S03]  /*0eb0*/  LDCU.64 UR8, c[0x0][0x620] ;  /* 0x0000c400ff0877ac */ /* 0x000e660008000a00 */
[----:B------:R-:W-:-:S04]  /*0ec0*/  UIADD3 UR11, UPT, UPT, UR19, UR11, URZ ;  /* 0x0000000b130b7290 */ /* 0x000fc8000fffe0ff */
[----:B------:R-:W-:-:S04]  /*0ed0*/  USHF.R.U32.HI UR11, URZ, UR17, UR11 ;  /* 0x00000011ff0b7299 */ /* 0x000fc8000801160b */
[----:B------:R-:W-:-:S04]  /*0ee0*/  UIADD3 UR17, UPT, UPT, -UR11, URZ, URZ ;  /* 0x000000ff0b117290 */ /* 0x000fc8000fffe1ff */
[----:B--2---:R-:W-:-:S04]  /*0ef0*/  UIMAD UR10, UR10, UR17, UR12 ;  /* 0x000000110a0a72a4 */ /* 0x004fc8000f8e020c */
[----:B-1----:R-:W-:Y:S01]  /*0f00*/  UIMAD UR13, UR13, UR8, UR10 ;  /* 0x000000080d0d72a4 */ /* 0x002fe2000f8e020a */
[----:B------:R-:W1:Y:S03]  /*0f10*/  LDCU UR8, c[0x0][0x60c] ;  /* 0x0000c180ff0877ac */ /* 0x000e660008000800 */
[----:B----4-:R-:W-:-:S04]  /*0f20*/  UIMAD.WIDE.U32 UR16, UR13, UR16, URZ ;  /* 0x000000100d1072a5 */ /* 0x010fc8000f8e00ff */
[----:B------:R-:W-:-:S04]  /*0f30*/  UIADD3 UR10, UPT, UPT, UR13, -UR17, URZ ;  /* 0x800000110d0a7290 */ /* 0x000fc8000fffe0ff */
[----:B------:R-:W-:-:S04]  /*0f40*/  USHF.R.U32.HI UR10, URZ, UR30, UR10 ;  /* 0x0000001eff0a7299 */ /* 0x000fc8000801160a */
[----:B------:R-:W-:Y:S02]  /*0f50*/  UIADD3 UR10, UPT, UPT, UR17, UR10, URZ ;  /* 0x0000000a110a7290 */ /* 0x000fe4000fffe0ff */
[----:B-1----:R-:W-:Y:S02]  /*0f60*/  UISETP.GE.AND UP0, UPT, UR31, UR8, UPT ;  /* 0x000000081f00728c */ /* 0x002fe4000bf06270 */
[----:B------:R-:W-:-:S04]  /*0f70*/  USHF.R.U32.HI UR21, URZ, UR23, UR10 ;  /* 0x00000017ff157299 */ /* 0x000fc8000801160a */
[----:B------:R-:W-:-:S04]  /*0f80*/  UIADD3 UR20, UPT, UPT, -UR21, URZ, URZ ;  /* 0x000000ff15147290 */ /* 0x000fc8000fffe1ff */
[----:B------:R-:W-:Y:S01]  /*0f90*/  UIMAD UR20, UR20, UR9, UR13 ;  /* 0x00000009141472a4 */ /* 0x000fe2000f8e020d */
[----:B------:R-:W-:Y:S11]  /*0fa0*/  BRA.U UP0, `(.L_x_11) ;  /* 0x00000009005c7547 */ /* 0x000ff6000b800000 */
[----:B------:R-:W-:Y:S01]  /*0fb0*/  UMOV UR8, 0x400 ;  /* 0x0000040000087882 */ /* 0x000fe20000000000 */
[----:B------:R-:W-:Y:S01]  /*0fc0*/  MOV R4, 0x80000000 ;  /* 0x8000000000047802 */ /* 0x000fe20000000f00 */
[----:B------:R-:W-:Y:S01]  /*0fd0*/  ULEA UR40, UR40, UR8, 0x18 ;  /* 0x0000000828287291 */ /* 0x000fe2000f8ec0ff */
[----:B------:R-:W1:Y:S01]  /*0fe0*/  LDCU UR9, c[0x0][0x614] ;  /* 0x0000c280ff0977ac */ /* 0x000e620008000800 */
[----:B------:R-:W2:Y:S07]  /*0ff0*/  LDCU UR10, c[0x0][0x38c] ;  /* 0x00007180ff0a77ac */ /* 0x000eae0008000800 */
[----:B------:R-:W3:Y:S01]  /*1000*/  SYNCS.PHASECHK.TRANS64.TRYWAIT P0, [UR40+0xd0], R4 ;  /* 0x0000d004ff0075a7 */ /* 0x000ee20008001128 */
[----:B------:R-:W4:Y:S01]  /*1010*/  LDCU UR24, c[0x0][0x380] ;  /* 0x00007000ff1877ac */ /* 0x000f220008000800 */
[----:B------:R-:W-:Y:S01]  /*1020*/  UMOV UR26, 0x0 ;  /* 0x00000000001a7882 */ /* 0x000fe20000000000 */
[----:B------:R-:W-:Y:S01]  /*1030*/  UMOV UR27, 0x1 ;  /* 0x00000001001b7882 */ /* 0x000fe20000000000 */
[----:B------:R-:W5:Y:S01]  /*1040*/  LDCU.64 UR12, c[0x0][0x348] ;  /* 0x00006900ff0c77ac */ /* 0x000f620008000a00 */
[----:B-1----:R-:W-:-:S02]  /*1050*/  UIADD3 UR8, UPT, UPT, -UR11, UR9, URZ ;  /* 0x000000090b087290 */ /* 0x002fc4000fffe1ff */
[----:B------:R-:W-:Y:S02]  /*1060*/  UIADD3 UR33, UPT, UPT, UR40, 0x10, URZ ;  /* 0x0000001028217890 */ /* 0x000fe4000fffe0ff */
[----:B--2---:R-:W-:Y:S02]  /*1070*/  UIADD3 UR18, UPT, UPT, -UR10, URZ, URZ ;  /* 0x000000ff0a127290 */ /* 0x004fe4000fffe1ff */
[----:B------:R-:W-:Y:S02]  /*1080*/  UIADD3 UR17, UPT, UPT, UR10, -0x1, URZ ;  /* 0xffffffff0a117890 */ /* 0x000fe4000fffe0ff */
[----:B----4-:R-:W-:Y:S02]  /*1090*/  UIADD3 UR24, UPT, UPT, UR10, -UR24, URZ ;  /* 0x800000180a187290 */ /* 0x010fe4000fffe0ff */
[----:B------:R-:W-:Y:S02]  /*10a0*/  USHF.R.S32.HI UR18, URZ, 0x1f, UR18 ;  /* 0x0000001fff127899 */ /* 0x000fe40008011412 */
[----:B------:R-:W-:-:S02]  /*10b0*/  ULEA UR24, UR8, UR24, 0x7 ;  /* 0x0000001808187291 */ /* 0x000fc4000f8e38ff */
[----:B------:R-:W-:Y:S02]  /*10c0*/  UISETP.GT.AND UP0, UPT, UR10, URZ, UPT ;  /* 0x000000ff0a00728c */ /* 0x000fe4000bf04270 */
[----:B------:R-:W-:Y:S02]  /*10d0*/  UIADD3 UR8, UPT, UPT, -UR24, URZ, URZ ;  /* 0x000000ff18087290 */ /* 0x000fe4000fffe1ff */
[----:B------:R-:W-:Y:S02]  /*10e0*/  UIADD3 UR19, UPT, UPT, UR24, -0x1, URZ ;  /* 0xffffffff18137890 */ /* 0x000fe4000fffe0ff */
[----:B------:R-:W-:Y:S02]  /*10f0*/  USHF.R.S32.HI UR8, URZ, 0x1f, UR8 ;  /* 0x0000001fff087899 */ /* 0x000fe40008011408 */
[----:B------:R-:W-:Y:S02]  /*1100*/  ULEA.HI UR18, UR18, -UR10, URZ, 0x7 ;  /* 0x8000000a12127291 */ /* 0x000fe4000f8f38ff */
[----:B------:R-:W-:-:S02]  /*1110*/  USHF.R.S32.HI UR16, URZ, 0x1f, UR17 ;  /* 0x0000001fff107899 */ /* 0x000fc40008011411 */
[----:B------:R-:W-:Y:S02]  /*1120*/  USHF.R.S32.HI UR10, URZ, 0x1f, UR19 ;  /* 0x0000001fff0a7899 */ /* 0x000fe40008011413 */
[----:B------:R-:W-:Y:S02]  /*1130*/  ULEA.HI UR8, UR8, -UR24, URZ, 0x7 ;  /* 0x8000001808087291 */ /* 0x000fe4000f8f38ff */
[----:B------:R-:W-:Y:S02]  /*1140*/  UISETP.GT.AND UP1, UPT, UR24, URZ, UPT ;  /* 0x000000ff1800728c */ /* 0x000fe4000bf24270 */
[----:B------:R-:W-:Y:S02]  /*1150*/  ULEA.HI UR16, UR16, UR17, URZ, 0x7 ;  /* 0x0000001110107291 */ /* 0x000fe4000f8f38ff */
[----:B------:R-:W-:Y:S02]  /*1160*/  USHF.R.S32.HI UR18, URZ, 0x7, UR18 ;  /* 0x00000007ff127899 */ /* 0x000fe40008011412 */
[----:B------:R-:W-:-:S02]  /*1170*/  ULEA.HI UR10, UR10, UR19, URZ, 0x7 ;  /* 0x000000130a0a7291 */ /* 0x000fc4000f8f38ff */
[----:B------:R-:W-:Y:S02]  /*1180*/  USHF.R.S32.HI UR8, URZ, 0x7, UR8 ;  /* 0x00000007ff087899 */ /* 0x000fe40008011408 */
[----:B------:R-:W-:Y:S02]  /*1190*/  @UP0 UIMAD.WIDE UR28, UR16, 0x2000000, UR26 ;  /* 0x02000000101c08a5 */ /* 0x000fe4000f8e021a */
[----:B------:R-:W-:Y:S02]  /*11a0*/  ULEA.HI.SX32 UR10, UR10, 0x1, 0x19 ;  /* 0x000000010a0a7891 */ /* 0x000fe4000f8fcaff */
[----:B------:R-:W-:Y:S02]  /*11b0*/  UIADD3 UR8, UPT, UPT, -UR8, URZ, URZ ;  /* 0x000000ff08087290 */ /* 0x000fe4000fffe1ff */
[----:B------:R-:W-:Y:S02]  /*11c0*/  UIADD3 UR18, UPT, UPT, -UR18, URZ, URZ ;  /* 0x000000ff12127290 */ /* 0x000fe4000fffe1ff */
[----:B------:R-:W-:-:S02]  /*11d0*/  UIADD3 UR32, UPT, UPT, UR40, 0x8800, URZ ;  /* 0x0000880028207890 */ /* 0x000fc4000fffe0ff */
[----:B------:R-:W-:Y:S01]  /*11e0*/  ULOP3.LUT UR33, UR33, 0xfefffc10, URZ, 0xc0, !UPT ;  /* 0xfefffc1021217892 */ /* 0x000fe2000f8ec0ff */
[----:B------:R-:W-:Y:S02]  /*11f0*/  @!UP1 UMOV UR10, UR8 ;  /* 0x00000008000a9c82 */ /* 0x000fe40008000000 */
[----:B------:R-:W-:Y:S01]  /*1200*/  @UP0 UMOV UR18, UR29 ;  /* 0x0000001d00120c82 */ /* 0x000fe20008000000 */
[----:B------:R-:W-:Y:S02]  /*1210*/  UISETP.NE.AND UP2, UPT, UR38, URZ, UPT ;  /* 0x000000ff2600728c */ /* 0x000fe4000bf45270 */
[----:B------:R-:W-:Y:S01]  /*1220*/  UISETP.LT.AND UP0, UPT, UR10, UR18, UPT ;  /* 0x000000120a00728c */ /* 0x000fe2000bf01270 */
[----:B------:R-:W-:Y:S01]  /*1230*/  UMOV UR34, URZ ;  /* 0x000000ff00227c82 */ /* 0x000fe20008000000 */
[----:B------:R-:W-:Y:S02]  /*1240*/  UMOV UR36, UR20 ;  /* 0x0000001400247c82 */ /* 0x000fe40008000000 */
[----:B------:R-:W-:-:S02]  /*1250*/  USEL UR8, UR10, UR18, UP0 ;  /* 0x000000120a087287 */ /* 0x000fc40008000000 */
[----:B------:R-:W-:Y:S02]  /*1260*/  USHF.L.U32 UR10, UR38, 0x6, URZ ;  /* 0x00000006260a7899 */ /* 0x000fe400080006ff */
[----:B------:R-:W-:Y:S02]  /*1270*/  USHF.L.U32 UR41, UR8, 0x7, URZ ;  /* 0x0000000708297899 */ /* 0x000fe400080006ff */
[----:B-----5:R-:W-:Y:S02]  /*1280*/  UIADD3 UR12, UP0, UPT, UR12, 0x100, URZ ;  /* 0x000001000c0c7890 */ /* 0x020fe4000ff1e0ff */
[----:B------:R-:W-:Y:S02]  /*1290*/  UIADD3 UR19, UPT, UPT, UR41, -0x80, URZ ;  /* 0xffffff8029137890 */ /* 0x000fe4000fffe0ff */
[----:B------:R-:W-:Y:S02]  /*12a0*/  UIADD3.X UR13, UPT, UPT, URZ, UR13, URZ, UP0, !UPT ;  /* 0x0000000dff0d7290 */ /* 0x000fe400087fe4ff */
[----:B------:R-:W-:Y:S01]  /*12b0*/  UIADD3 UR35, UPT, UPT, UR10, UR19, URZ ;  /* 0x000000130a237290 */ /* 0x000fe2000fffe0ff */
[----:B------:R-:W-:Y:S01]  /*12c0*/  UMOV UR37, UR21 ;  /* 0x0000001500257c82 */ /* 0x000fe20008000000 */
[----:B---3--:R-:W-:Y:S10]  /*12d0*/  @!P0 BRA `(.L_x_12) ;  /* 0x000000c800848947 */ /* 0x008ff40003800000 */
.L_x_89:
[----:B------:R-:W-:Y:S05]  /*12e0*/  BRA.U UP2, `(.L_x_13) ;  /* 0x00000001020c7547 */ /* 0x000fea000b800000 */
[----:B------:R-:W-:-:S13]  /*12f0*/  ELECT P0, URZ, PT ;  /* 0x0000000000ff782f */ /* 0x000fda0003800000 */
[----:B-1----:R-:W-:-:S04]  /*1300*/  @P0 MOV R3, 0x4000 ;  /* 0x0000400000030802 */ /* 0x002fc80000000f00 */
[----:B------:R2:W-:Y:S03]  /*1310*/  @P0 SYNCS.ARRIVE.TRANS64 RZ, [UR40+0x10], R3 ;  /* 0x00001003ffff09a7 */ /* 0x0005e60008000028 */
.L_x_13:
[----:B------:R3:W-:Y:S01]  /*1320*/  UTMALDG.4D.2CTA [UR32], [UR12], desc[URZ] ;  /* 0x0000ff200c0075b4 */ /* 0x0007e20008219000 */
[----:B------:R-:W4:Y:S01]  /*1330*/  SYNCS.PHASECHK.TRANS64.TRYWAIT P0, [UR40+0x8], R4 ;  /* 0x00000804ff0075a7 */ /* 0x000f220008001128 */
[----:B------:R-:W5:Y:S01]  /*1340*/  LDCU.64 UR16, c[0x0][0x348] ;  /* 0x00006900ff1077ac */ /* 0x000f620008000a00 */
[----:B------:R-:W-:Y:S02]  /*1350*/  ULOP3.LUT UR27, URZ, UR11, URZ, 0x33, !UPT ;  /* 0x0000000bff1b7292 */ /* 0x000fe4000f8e33ff */
[----:B------:R-:W-:Y:S02]  /*1360*/  ULOP3.LUT UR25, UR40, 0xfefffc00, URZ, 0xc0, !UPT ;  /* 0xfefffc0028197892 */ /* 0x000fe4000f8ec0ff */
[----:B------:R-:W-:Y:S02]  /*1370*/  UIADD3 UR27, UPT, UPT, UR27, UR9, URZ ;  /* 0x000000091b1b7290 */ /* 0x000fe4000fffe0ff */
[----:B------:R-:W-:Y:S02]  /*1380*/  UIADD3 UR24, UPT, UPT, UR40, 0x4800, URZ ;  /* 0x0000480028187890 */ /* 0x000fe4000fffe0ff */
[----:B------:R-:W-:Y:S01]  /*1390*/  ULEA UR27, UR27, UR38, 0x1 ;  /* 0x000000261b1b7291 */ /* 0x000fe2000f8e08ff */
[----:B------:R-:W-:Y:S01]  /*13a0*/  UMOV UR26, URZ ;  /* 0x000000ff001a7c82 */ /* 0x000fe20008000000 */
[----:B------:R-:W-:-:S02]  /*13b0*/  UMOV UR28, UR20 ;  /* 0x00000014001c7c82 */ /* 0x000fc40008000000 */
[----:B------:R-:W-:Y:S02]  /*13c0*/  USHF.L.U32 UR27, UR27, 0x7, URZ ;  /* 0x000000071b1b7899 */ /* 0x000fe400080006ff */
[----:B-----5:R-:W-:Y:S01]  /*13d0*/  UIADD3 UR42, UP0, UPT, UR16, 0x80, URZ ;  /* 0x00000080102a7890 */ /* 0x020fe2000ff1e0ff */
[----:B------:R-:W-:-:S03]  /*13e0*/  UMOV UR29, UR21 ;  /* 0x00000015001d7c82 */ /* 0x000fc60008000000 */
[----:B------:R-:W-:Y:S01]  /*13f0*/  UIADD3.X UR43, UPT, UPT, URZ, UR17, URZ, UP0, !UPT ;  /* 0x00000011ff2b7290 */ /* 0x000fe200087fe4ff */
[----:B---34-:R-:W-:Y:S11]  /*1400*/  @!P0 BRA `(.L_x_14) ;  /* 0x000000c800588947 */ /* 0x018ff60003800000 */
.L_x_91:
[----:B------:R-:W-:Y:S05]  /*1410*/  BRA.U UP2, `(.L_x_15) ;  /* 0x00000001020c7547 */ /* 0x000fea000b800000 */
[----:B------:R-:W-:-:S13]  /*1420*/  ELECT P0, URZ, PT ;  /* 0x0000000000ff782f */ /* 0x000fda0003800000 */
[----:B-12---:R-:W-:-:S04]  /*1430*/  @P0 MOV R3, 0x8000 ;  /* 0x0000800000030802 */ /* 0x006fc80000000f00 */
[----:B------:R3:W-:Y:S03]  /*1440*/  @P0 SYNCS.ARRIVE.TRANS64 RZ, [UR40], R3 ;  /* 0x00000003ffff09a7 */ /* 0x0007e60008000028 */
.L_x_15:
[----:B------:R4:W-:Y:S01]  /*1450*/  UTMALDG.4D.2CTA [UR24], [UR42], desc[URZ] ;  /* 0x0000ff182a0075b4 */ /* 0x0009e20008219000 */
[----:B------:R-:W5:Y:S01]  /*1460*/  SYNCS.PHASECHK.TRANS64.TRYWAIT P0, [UR40+0xd8], R4 ;  /* 0x0000d804ff0075a7 */ /* 0x000f620008001128 */
[----:B------:R-:W1:Y:S01]  /*1470*/  LDCU.64 UR12, c[0x0][0x348] ;  /* 0x00006900ff0c77ac */ /* 0x000e620008000a00 */
[----:B------:R-:W-:Y:S02]  /*1480*/  UIADD3 UR17, UPT, UPT, UR40, 0x18, URZ ;  /* 0x0000001828117890 */ /* 0x000fe4000fffe0ff */
[----:B------:R-:W-:Y:S02]  /*1490*/  UIADD3 UR16, UPT, UPT, UR40, 0xa800, URZ ;  /* 0x0000a80028107890 */ /* 0x000fe4000fffe0ff */
[----:B------:R-:W-:Y:S01]  /*14a0*/  ULOP3.LUT UR17, UR17, 0xfefffc18, URZ, 0xc0, !UPT ;  /* 0xfefffc1811117892 */ /* 0x000fe2000f8ec0ff */
[----:B------:R-:W-:Y:S01]  /*14b0*/  UMOV UR18, UR10 ;  /* 0x0000000a00127c82 */ /* 0x000fe20008000000 */
[----:B-1----:R-:W-:-:S04]  /*14c0*/  UIADD3 UR12, UP0, UPT, UR12, 0x180, URZ ;  /* 0x000001800c0c7890 */ /* 0x002fc8000ff1e0ff */
[----:B------:R-:W-:Y:S01]  /*14d0*/  UIADD3.X UR13, UPT, UPT, URZ, UR13, URZ, UP0, !UPT ;  /* 0x0000000dff0d7290 */ /* 0x000fe200087fe4ff */
[----:B----45:R-:W-:Y:S11]  /*14e0*/  @!P0 BRA `(.L_x_16) ;  /* 0x000000c800408947 */ /* 0x030ff60003800000 */
.L_x_93:
[----:B------:R-:W-:Y:S05]  /*14f0*/  BRA.U UP2, `(.L_x_17) ;  /* 0x00000001020c7547 */ /* 0x000fea000b800000 */
[----:B------:R-:W-:-:S13]  /*1500*/  ELECT P0, URZ, PT ;  /* 0x0000000000ff782f */ /* 0x000fda0003800000 */
[----:B-123--:R-:W-:-:S04]  /*1510*/  @P0 MOV R3, 0x4000 ;  /* 0x0000400000030802 */ /* 0x00efc80000000f00 */
[----:B------:R4:W-:Y:S03]  /*1520*/  @P0 SYNCS.ARRIVE.TRANS64 RZ, [UR40+0x18], R3 ;  /* 0x00001803ffff09a7 */ /* 0x0009e60008000028 */
.L_x_17:
[----:B------:R5:W-:Y:S01]  /*1530*/  UTMALDG.4D.2CTA [UR16], [UR12], desc[URZ] ;  /* 0x0000ff100c0075b4 */ /* 0x000be20008219000 */
[----:B------:R-:W-:Y:S01]  /*1540*/  UISETP.GE.AND UP0, UPT, UR8, 0x2, UPT ;  /* 0x000000020800788c */ /* 0x000fe2000bf06270 */
[----:B------:R-:W-:Y:S01]  /*1550*/  HFMA2 R4, -RZ, RZ, 0, 5.9604644775390625e-08 ;  /* 0x00000001ff047431 */ /* 0x000fe200000001ff */
[----:B------:R-:W-:Y:S01]  /*1560*/  MOV R6, RZ ;  /* 0x000000ff00067202 */ /* 0x000fe20000000f00 */
[----:B------:R-:W-:-:S06]  /*1570*/  UMOV UR29, 0x2 ;  /* 0x00000002001d7882 */ /* 0x000fcc0000000000 */
[----:B-----5:R-:W-:Y:S05]  /*1580*/  BRA.U !UP0, `(.L_x_11) ;  /* 0x0000000108e47547 */ /* 0x020fea000b800000 */
[----:B------:R-:W5:Y:S01]  /*1590*/  LDCU.64 UR12, c[0x0][0x348] ;  /* 0x00006900ff0c77ac */ /* 0x000f620008000a00 */
[----:B------:R-:W-:Y:S01]  /*15a0*/  MOV R4, 0x1 ;  /* 0x0000000100047802 */ /* 0x000fe20000000f00 */
[----:B------:R-:W-:Y:S02]  /*15b0*/  ULOP3.LUT UR24, UR41, UR10, URZ, 0xfc, !UPT ;  /* 0x0000000a29187292 */ /* 0x000fe4000f8efcff */
[----:B------:R-:W-:Y:S01]  /*15c0*/  UIADD3 UR28, UPT, UPT, -UR8, URZ, URZ ;  /* 0x000000ff081c7290 */ /* 0x000fe2000fffe1ff */
[----:B------:R-:W-:Y:S01]  /*15d0*/  UMOV UR29, 0x2 ;  /* 0x00000002001d7882 */ /* 0x000fe20000000000 */
[----:B------:R-:W-:Y:S01]  /*15e0*/  UMOV UR18, URZ ;  /* 0x000000ff00127c82 */ /* 0x000fe20008000000 */
[----:B-----5:R-:W-:Y:S02]  /*15f0*/  UIADD3 UR26, UP0, UPT, UR12, 0x180, URZ ;  /* 0x000001800c1a7890 */ /* 0x020fe4000ff1e0ff */
[----:B------:R-:W-:Y:S02]  /*1600*/  UIADD3 UR32, UP1, UPT, UR12, 0x100, URZ ;  /* 0x000001000c207890 */ /* 0x000fe4000ff3e0ff */
[----:B------:R-:W-:-:S02]  /*1610*/  UIADD3.X UR27, UPT, UPT, URZ, UR13, URZ, UP0, !UPT ;  /* 0x0000000dff1b7290 */ /* 0x000fc400087fe4ff */
[----:B------:R-:W-:Y:S02]  /*1620*/  UIADD3.X UR33, UPT, UPT, URZ, UR13, URZ, UP1, !UPT ;  /* 0x0000000dff217290 */ /* 0x000fe40008ffe4ff */
[----:B------:R-:W-:-:S11]  /*1630*/  UISETP.NE.AND UP0, UPT, UR38, URZ, UPT ;  /* 0x000000ff2600728c */ /* 0x000fd6000bf05270 */
.L_x_22:
[----:B------:R-:W-:Y:S01]  /*1640*/  ULEA UR9, UR29, UR40, 0x3 ;  /* 0x000000281d097291 */ /* 0x000fe2000f8e18ff */
[----:B------:R-:W-:Y:S01]  /*1650*/  SHF.L.U32 R8, R4, 0x1f, RZ ;  /* 0x0000001f04087819 */ /* 0x000fe200000006ff */
[----:B------:R-:W-:Y:S02]  /*1660*/  UIADD3 UR25, UPT, UPT, UR29, 0x1, URZ ;  /* 0x000000011d197890 */ /* 0x000fe4000fffe0ff */
[----:B------:R-:W-:Y:S02]  /*1670*/  ULEA UR16, UR29, UR40, 0xd ;  /* 0x000000281d107291 */ /* 0x000fe4000f8e68ff */
[----:B------:R-:W-:Y:S02]  /*1680*/  UISETP.NE.AND UP1, UPT, UR25, 0x18, UPT ;  /* 0x000000181900788c */ /* 0x000fe4000bf25270 */
[----:B------:R-:W-:Y:S01]  /*1690*/  UIADD3 UR17, UPT, UPT, UR9, 0x10, URZ ;  /* 0x0000001009117890 */ /* 0x000fe2000fffe0ff */
[----:B-----5:R-:W5:Y:S01]  /*16a0*/  SYNCS.PHASECHK.TRANS64.TRYWAIT P0, [UR9+0xd0], R8 ;  /* 0x0000d008ff0075a7 */ /* 0x020f620008001109 */
[----:B------:R-:W-:-:S02]  /*16b0*/  USEL UR11, URZ, 0x1, UP1 ;  /* 0x00000001ff0b7887 */ /* 0x000fc40008800000 */
[----:B------:R-:W-:Y:S02]  /*16c0*/  USEL UR25, UR25, URZ, UP1 ;  /* 0x000000ff19197287 */ /* 0x000fe40008800000 */
[----:B------:R-:W-:Y:S02]  /*16d0*/  UIADD3 UR19, UPT, UPT, UR24, -0x100, URZ ;  /* 0xffffff0018137890 */ /* 0x000fe4000fffe0ff */
[----:B------:R-:W-:Y:S01]  /*16e0*/  UIADD3 UR16, UPT, UPT, UR16, 0x8800, URZ ;  /* 0x0000880010107890 */ /* 0x000fe2000fffe0ff */
[----:B------:R-:W-:Y:S01]  /*16f0*/  LOP3.LUT R4, R4, UR11, RZ, 0x3c, !PT ;  /* 0x0000000b04047c12 */ /* 0x000fe2000f8e3cff */
[----:B------:R-:W-:Y:S02]  /*1700*/  ULOP3.LUT UR17, UR17, 0xfefffff8, URZ, 0xc0, !UPT ;  /* 0xfefffff811117892 */ /* 0x000fe4000f8ec0ff */
[----:B------:R-:W-:Y:S01]  /*1710*/  ULEA UR8, UR25, UR40, 0x3 ;  /* 0x0000002819087291 */ /* 0x000fe2000f8e18ff */
[----:B-----5:R-:W-:Y:S11]  /*1720*/  @!P0 BRA `(.L_x_18) ;  /* 0x000000c400d08947 */ /* 0x020ff60003800000 */
.L_x_95:
[----:B-1----:R-:W-:Y:S01]  /*1730*/  SHF.L.U32 R5, R4, 0x1f, RZ ;  /* 0x0000001f04057819 */ /* 0x002fe200000006ff */
[----:B------:R-:W-:Y:S06]  /*1740*/  BRA.U UP2, `(.L_x_19) ;  /* 0x00000001020c7547 */ /* 0x000fec000b800000 */
[----:B------:R-:W-:-:S13]  /*1750*/  ELECT P0, URZ, PT ;  /* 0x0000000000ff782f */ /* 0x000fda0003800000 */
[----:B--234-:R-:W-:-:S04]  /*1760*/  @P0 MOV R3, 0x4000 ;  /* 0x0000400000030802 */ /* 0x01cfc80000000f00 */
[----:B------:R1:W-:Y:S03]  /*1770*/  @P0 SYNCS.ARRIVE.TRANS64 RZ, [UR9+0x10], R3 ;  /* 0x00001003ffff09a7 */ /* 0x0003e60008000009 */
.L_x_19:
[----:B------:R5:W-:Y:S01]  /*1780*/  UTMALDG.4D.2CTA [UR16], [UR32], desc[URZ] ;  /* 0x0000ff10200075b4 */ /* 0x000be20008219000 */
[----:B------:R-:W1:Y:S01]  /*1790*/  SYNCS.PHASECHK.TRANS64.TRYWAIT P0, [UR8+0xd0], R5 ;  /* 0x0000d005ff0075a7 */ /* 0x000e620008001108 */
[----:B------:R-:W-:Y:S01]  /*17a0*/  UPLOP3.LUT UP2, UPT, UPT, UPT, UP0, 0x80, 0x8 ;  /* 0x000000000008789c */ /* 0x000fe20003f4f000 */
[----:B-1---5:R-:W-:Y:S10]  /*17b0*/  @!P0 BRA `(.L_x_20) ;  /* 0x000000c400c88947 */ /* 0x022ff40003800000 */
.L_x_97:
[----:B------:R-:W-:Y:S05]  /*17c0*/  BRA.U UP2, `(.L_x_21) ;  /* 0x00000001020c7547 */ /* 0x000fea000b800000 */
[----:B------:R-:W-:-:S13]  /*17d0*/  ELECT P0, URZ, PT ;  /* 0x0000000000ff782f */ /* 0x000fda0003800000 */
[----:B-1234-:R-:W-:-:S04]  /*17e0*/  @P0 MOV R3, 0x4000 ;  /* 0x0000400000030802 */ /* 0x01efc80000000f00 */
[----:B------:R5:W-:Y:S03]  /*17f0*/  @P0 SYNCS.ARRIVE.TRANS64 RZ, [UR8+0x10], R3 ;  /* 0x00001003ffff09a7 */ /* 0x000be60008000008 */
.L_x_21:
[----:B------:R-:W-:Y:S02]  /*1800*/  UIADD3 UR9, UPT, UPT, UR8, 0x10, URZ ;  /* 0x0000001008097890 */ /* 0x000fe4000fffe0ff */
[----:B------:R-:W-:Y:S02]  /*1810*/  ULEA UR8, UR25, UR40, 0xd ;  /* 0x0000002819087291 */ /* 0x000fe4000f8e68ff */
[----:B------:R-:W-:Y:S02]  /*1820*/  UIADD3 UR11, UPT, UPT, UR41, -0x100, URZ ;  /* 0xffffff00290b7890 */ /* 0x000fe4000fffe0ff */
[----:B------:R-:W-:Y:S02]  /*1830*/  ULOP3.LUT UR9, UR9, 0xfefffff8, URZ, 0xc0, !UPT ;  /* 0xfefffff809097892 */ /* 0x000fe4000f8ec0ff */
[----:B------:R-:W-:Y:S01]  /*1840*/  UIADD3 UR8, UPT, UPT, UR8, 0x8800, URZ ;  /* 0x0000880008087890 */ /* 0x000fe2000fffe0ff */
[----:B------:R-:W-:Y:S01]  /*1850*/  UMOV UR12, UR20 ;  /* 0x00000014000c7c82 */ /* 0x000fe20008000000 */
[----:B------:R-:W-:Y:S01]  /*1860*/  UMOV UR13, UR21 ;  /* 0x00000015000d7c82 */ /* 0x000fe20008000000 */
[----:B------:R-:W-:-:S02]  /*1870*/  UIADD3 UR25, UPT, UPT, UR25, 0x1, URZ ;  /* 0x0000000119197890 */ /* 0x000fc4000fffe0ff */
[----:B------:R-:W-:Y:S02]  /*1880*/  UIADD3 UR28, UPT, UPT, UR28, 0x1, URZ ;  /* 0x000000011c1c7890 */ /* 0x000fe4000fffe0ff */
[----:B------:R-:W-:Y:S02]  /*1890*/  UISETP.NE.AND UP1, UPT, UR25, 0x18, UPT ;  /* 0x000000181900788c */ /* 0x000fe4000bf25270 */
[----:B------:R1:W-:Y:S01]  /*18a0*/  UTMALDG.4D.2CTA [UR8], [UR26], desc[URZ] ;  /* 0x0000ff081a0075b4 */ /* 0x0003e20008219000 */
[----:B------:R-:W-:Y:S02]  /*18b0*/  UIADD3 UR24, UPT, UPT, UR24, -0x80, URZ ;  /* 0xffffff8018187890 */ /* 0x000fe4000fffe0ff */
[----:B------:R-:W-:Y:S02]  /*18c0*/  USEL UR29, UR25, URZ, UP1 ;  /* 0x000000ff191d7287 */ /* 0x000fe40008800000 */
[----:B------:R-:W-:Y:S02]  /*18d0*/  USEL UR16, URZ, 0x1, UP1 ;  /* 0x00000001ff107887 */ /* 0x000fe40008800000 */
[----:B------:R-:W-:-:S02]  /*18e0*/  UISETP.NE.AND UP1, UPT, UR28, -0x1, UPT ;  /* 0xffffffff1c00788c */ /* 0x000fc4000bf25270 */
[----:B------:R-:W-:Y:S02]  /*18f0*/  UIADD3 UR41, UPT, UPT, UR41, -0x80, URZ ;  /* 0xffffff8029297890 */ /* 0x000fe4000fffe0ff */
[----:B------:R-:W-:-:S05]  /*1900*/  LOP3.LUT R4, R4, UR16, RZ, 0x3c, !PT ;  /* 0x0000001004047c12 */ /* 0x000fca000f8e3cff */
[----:B-1----:R-:W-:Y:S05]  /*1910*/  BRA.U UP1, `(.L_x_22) ;  /* 0xfffffffd01487547 */ /* 0x002fea000b83ffff */
.L_x_11:
[----:B------:R-:W-:Y:S01]  /*1920*/  UIADD3 UR8, UPT, UPT, UR29, 0x2, URZ ;  /* 0x000000021d087890 */ /* 0x000fe2000fffe0ff */
[----:B------:R-:W1:Y:S01]  /*1930*/  S2UR UR40, SR_CgaCtaId ;  /* 0x00000000002879c3 */ /* 0x000e620000008800 */
[----:B------:R-:W-:-:S04]  /*1940*/  UISETP.NE.AND UP0, UPT, UR29, 0x17, UPT ;  /* 0x000000171d00788c */ /* 0x000fc8000bf05270 */
[----:B------:R-:W-:-:S04]  /*1950*/  USEL UR8, UR8, 0x1, UP0 ;  /* 0x0000000108087887 */ /* 0x000fc80008000000 */
[----:B------:R-:W-:Y:S02]  /*1960*/  UIADD3 UR20, UPT, UPT, UR8, 0x1, URZ ;  /* 0x0000000108147890 */ /* 0x000fe4000fffe0ff */
[----:B------:R-:W-:-:S04]  /*1970*/  UISETP.NE.AND UP1, UPT, UR8, 0x18, UPT ;  /* 0x000000180800788c */ /* 0x000fc8000bf25270 */
[----:B------:R-:W-:Y:S02]  /*1980*/  USEL UR20, UR20, 0x1, UP1 ;  /* 0x0000000114147887 */ /* 0x000fe40008800000 */
[----:B------:R-:W-:Y:S02]  /*1990*/  UISETP.EQ.XOR UP1, UPT, UR29, 0x17, !UP1 ;  /* 0x000000171d00788c */ /* 0x000fe4000cf22a70 */
[----:B------:R-:W-:Y:S02]  /*19a0*/  UIADD3 UR19, UPT, UPT, UR20, 0x1, URZ ;  /* 0x0000000114137890 */ /* 0x000fe4000fffe0ff */
[----:B------:R-:W-:Y:S02]  /*19b0*/  UISETP.NE.AND UP0, UPT, UR20, 0x18, UPT ;  /* 0x000000181400788c */ /* 0x000fe4000bf05270 */
[----:B------:R-:W-:Y:S02]  /*19c0*/  UISETP.EQ.XOR UP1, UPT, UR20, 0x18, UP1 ;  /* 0x000000181400788c */ /* 0x000fe40008f22a70 */
[----:B------:R-:W-:-:S04]  /*19d0*/  USEL UR19, UR19, 0x1, UP0 ;  /* 0x0000000113137887 */ /* 0x000fc80008000000 */
        /* <DEDUP_REMOVED lines=75> */
[----:B------:R-:W-:Y:S01]  /*1e90*/  USEL UR9, UR9, 0x1, UP0 ;  /* 0x0000000109097887 */ /* 0x000fe20008000000 */
[----:B------:R-:W-:-:S03]  /*1ea0*/  UMOV UR8, 0x400 ;  /* 0x0000040000087882 */ /* 0x000fc60000000000 */
[----:B------:R-:W-:Y:S02]  /*1eb0*/  UISETP.EQ.XOR UP1, UPT, UR9, 0x18, UP1 ;  /* 0x000000180900788c */ /* 0x000fe40008f22a70 */
[----:B------:R-:W-:Y:S02]  /*1ec0*/  UISETP.NE.AND UP0, UPT, UR9, 0x18, UPT ;  /* 0x000000180900788c */ /* 0x000fe4000bf05270 */
[----:B------:R-:W-:Y:S02]  /*1ed0*/  USEL UR10, URZ, 0x1, !UP1 ;  /* 0x00000001ff0a7887 */ /* 0x000fe4000c800000 */
[----:B-1----:R-:W-:Y:S02]  /*1ee0*/  ULEA UR8, UR40, UR8, 0x18 ;  /* 0x0000000828087291 */ /* 0x002fe4000f8ec0ff */
[----:B------:R-:W-:Y:S02]  /*1ef0*/  USEL UR9, UR9, URZ, UP0 ;  /* 0x000000ff09097287 */ /* 0x000fe40008000000 */
[----:B------:R-:W-:Y:S01]  /*1f00*/  LOP3.LUT R4, R4, UR10, RZ, 0x3c, !PT ;  /* 0x0000000a04047c12 */ /* 0x000fe2000f8e3cff */
[----:B------:R-:W-:-:S02]  /*1f10*/  UISETP.NE.AND UP0, UPT, UR38, URZ, UPT ;  /* 0x000000ff2600728c */ /* 0x000fc4000bf05270 */
[----:B------:R-:W-:Y:S01]  /*1f20*/  ULEA UR9, UR9, UR8, 0x3 ;  /* 0x0000000809097291 */ /* 0x000fe2000f8e18ff */
[----:B------:R-:W-:-:S08]  /*1f30*/  SHF.L.U32 R4, R4, 0x1f, RZ ;  /* 0x0000001f04047819 */ /* 0x000fd000000006ff */
[----:B------:R-:W1:Y:S02]  /*1f40*/  SYNCS.PHASECHK.TRANS64.TRYWAIT P0, [UR9+0xd0], R4 ;  /* 0x0000d004ff0075a7 */ /* 0x000e640008001109 */
[----:B-1----:R-:W-:Y:S05]  /*1f50*/  @!P0 BRA `(.L_x_23) ;  /* 0x000000c000008947 */ /* 0x002fea0003800000 */
.L_x_99:
[----:B------:R-:W-:Y:S04]  /*1f60*/  BSSY.RECONVERGENT B0, `(.L_x_10) ;  /* 0x0000010000007945 */ /* 0x000fe80003800200 */
[----:B------:R-:W-:Y:S05]  /*1f70*/  BRA.U UP0, `(.L_x_24) ;  /* 0x00000001002c7547 */ /* 0x000fea000b800000 */
[----:B------:R-:W-:Y:S02]  /*1f80*/  ELECT P0, URZ, PT ;  /* 0x0000000000ff782f */ /* 0x000fe40003800000 */
[----:B------:R-:W-:-:S11]  /*1f90*/  SHF.L.U32 R6, R6, 0x1f, RZ ;  /* 0x0000001f06067819 */ /* 0x000fd600000006ff */
[----:B-12345:R-:W-:-:S04]  /*1fa0*/  @P0 IMAD.MOV.U32 R3, RZ, RZ, 0x4000 ;  /* 0x00004000ff030424 */ /* 0x03efc800078e00ff */
[----:B------:R1:W-:Y:S01]  /*1fb0*/  @P0 SYNCS.ARRIVE.TRANS64 RZ, [UR9+0x10], R3 ;  /* 0x00001003ffff09a7 */ /* 0x0003e20008000009 */
[----:B------:R-:W2:Y:S02]  /*1fc0*/  SYNCS.PHASECHK.TRANS64.TRYWAIT P0, [UR8+0x8], R6 ;  /* 0x00000806ff0075a7 */ /* 0x000ea40008001108 */
[----:B-12---:R-:W-:Y:S05]  /*1fd0*/  @!P0 BRA `(.L_x_25) ;  /* 0x000000bc00fc8947 */ /* 0x006fea0003800000 */
.L_x_101:
[----:B------:R-:W-:-:S13]  /*1fe0*/  ELECT P0, URZ, PT ;  /* 0x0000000000ff782f */ /* 0x000fda0003800000 */
[----:B------:R-:W-:Y:S05]  /*1ff0*/  @!P0 BRA `(.L_x_26) ;  /* 0x0000000000188947 */ /* 0x000fea0003800000 */
[----:B-1----:R-:W-:-:S04]  /*2000*/  HFMA2 R3, -RZ, RZ, 0, -0.0 ;  /* 0x00008000ff037431 */ /* 0x002fc800000001ff */
[----:B------:R1:W-:Y:S01]  /*2010*/  SYNCS.ARRIVE.TRANS64 RZ, [UR8], R3 ;  /* 0x00000003ffff79a7 */ /* 0x0003e20008000008 */
[----:B------:R-:W-:Y:S05]  /*2020*/  BRA `(.L_x_26) ;  /* 0x00000000000c7947 */ /* 0x000fea0003800000 */
.L_x_24:
[----:B------:R-:W-:-:S04]  /*2030*/  SHF.L.U32 R6, R6, 0x1f, RZ ;  /* 0x0000001f06067819 */ /* 0x000fc800000006ff */
[----:B------:R-:W1:Y:S02]  /*2040*/  SYNCS.PHASECHK.TRANS64.TRYWAIT P0, [UR8+0x8], R6 ;  /* 0x00000806ff0075a7 */ /* 0x000e640008001108 */
[----:B-1----:R-:W-:Y:S05]  /*2050*/  @!P0 BRA `(.L_x_27) ;  /* 0x000000bc00f88947 */ /* 0x002fea0003800000 */
.L_x_26:
[----:B------:R-:W-:Y:S05]  /*2060*/  BSYNC.RECONVERGENT B0 ;  /* 0x0000000000007941 */ /* 0x000fea0003800200 */
.L_x_10:
[----:B------:R-:W-:-:S13]  /*2070*/  ISETP.NE.AND P0, PT, R0, 0xc, PT ;  /* 0x0000000c0000780c */ /* 0x000fda0003f05270 */
[----:B------:R-:W-:Y:S05]  /*2080*/  @P0 BRA `(.L_x_9) ;  /* 0x0000001c003c0947 */ /* 0x000fea0003800000 */
[----:B------:R-:W-:Y:S01]  /*2090*/  UMOV UR9, 0x400 ;  /* 0x0000040000097882 */ /* 0x000fe20000000000 */
[----:B------:R-:W-:Y:S01]  /*20a0*/  UMOV UR8, 0x20 ;  /* 0x0000002000087882 */ /* 0x000fe20000000000 */
[----:B------:R-:W-:Y:S02]  /*20b0*/  ULEA UR9, UR40, UR9, 0x18 ;  /* 0x0000000928097291 */ /* 0x000fe4000f8ec0ff */
[----:B------:R-:W-:-:S04]  /*20c0*/  UIADD3 UR10, UPT, UPT, -UR8, 0x100000, URZ ;  /* 0x00100000080a7890 */ /* 0x000fc8000fffe1ff */
[----:B------:R-:W-:Y:S02]  /*20d0*/  USHF.L.U32 UR11, UR10, 0xb, URZ ;  /* 0x0000000b0a0b7899 */ /* 0x000fe400080006ff */
[----:B------:R-:W-:Y:S01]  /*20e0*/  USHF.L.U32 UR10, UR10, 0x1, URZ ;  /* 0x000000010a0a7899 */ /* 0x000fe200080006ff */
[----:B------:R-:W-:Y:S01]  /*20f0*/  ELECT P0, URZ, PT ;  /* 0x0000000000ff782f */ /* 0x000fe20003800000 */
[----:B------:R-:W1:Y:S10]  /*2100*/  FENCE.VIEW.ASYNC.S ;  /* 0x00000000000073c6 */ /* 0x000e740000000000 */
[----:B-1----:R1:W2:Y:S01]  /*2110*/  SYNCS.EXCH.64 URZ, [UR9+0x200], UR10 ;  /* 0x0002000a09ff75b2 */ /* 0x0022a20008000100 */
[----:B------:R-:W-:Y:S01]  /*2120*/  NOP ;  /* 0x0000000000007918 */ /* 0x000fe20000000000 */
[----:B------:R-:W3:-:S00]  /*2130*/  USETMAXREG.DEALLOC.CTAPOOL 0x30 ;  /* 0x00000030000079c8 */ /* 0x000ec000080e0500 */
[----:B--2---:R-:W-:Y:S01]  /*2140*/  NOP ;  /* 0x0000000000007918 */ /* 0x004fe20000000000 */
[----:B------:R-:W-:Y:S01]  /*2150*/  UMOV UR8, 0x40 ;  /* 0x0000004000087882 */ /* 0x000fe20000000000 */
[----:B-1----:R-:W-:Y:S01]  /*2160*/  UMOV UR9, 0x400 ;  /* 0x0000040000097882 */ /* 0x002fe20000000000 */
[----:B------:R-:W-:Y:S02]  /*2170*/  ULEA UR8, UR40, UR8, 0x18 ;  /* 0x0000000828087291 */ /* 0x000fe4000f8ec0ff */
[----:B------:R-:W-:-:S07]  /*2180*/  ULEA UR9, UR40, UR9, 0x18 ;  /* 0x0000000928097291 */ /* 0x000fce000f8ec0ff */
[----:B---345:R-:W1:Y:S02]  /*2190*/  LDS.U8 R3, [UR8] ;  /* 0x00000008ff037984 */ /* 0x038e640008000000 */
[----:B-1----:R-:W-:-:S13]  /*21a0*/  ISETP.NE.AND P0, PT, R3, RZ, PT ;  /* 0x000000ff0300720c */ /* 0x002fda0003f05270 */
[----:B------:R-:W-:Y:S05]  /*21b0*/  @P0 BRA `(.L_x_28) ;  /* 0x0000000400640947 */ /* 0x000fea0003800000 */
[----:B------:R-:W-:Y:S02]  /*21c0*/  ULOP3.LUT UR8, UR40, 0x1, URZ, 0xc0, !UPT ;  /* 0x0000000128087892 */ /* 0x000fe4000f8ec0ff */
[----:B------:R-:W-:Y:S02]  /*21d0*/  ULOP3.LUT UR11, UR40, 0x1, URZ, 0x3c, !UPT ;  /* 0x00000001280b7892 */ /* 0x000fe4000f8e3cff */
[----:B------:R-:W-:-:S09]  /*21e0*/  UISETP.NE.U32.AND UP1, UPT, UR8, 0x1, UPT ;  /* 0x000000010800788c */ /* 0x000fd2000bf25070 */
[----:B------:R-:W-:Y:S05]  /*21f0*/  BRA.U !UP1, `(.L_x_29) ;  /* 0x0000000109d07547 */ /* 0x000fea000b800000 */
[----:B------:R-:W-:Y:S01]  /*2200*/  ELECT P0, URZ, PT ;  /* 0x0000000000ff782f */ /* 0x000fe20003800000 */
[----:B------:R-:W-:-:S12]  /*2210*/  BSSY B0, `(.L_x_29) ;  /* 0x0000032000007945 */ /* 0x000fd80003800000 */
[----:B------:R-:W-:Y:S05]  /*2220*/  @!P0 BRA `(.L_x_30) ;  /* 0x0000000000c08947 */ /* 0x000fea0003800000 */
[----:B------:R-:W-:Y:S01]  /*2230*/  UMOV UR8, 0x10 ;  /* 0x0000001000087882 */ /* 0x000fe20000000000 */
[----:B------:R-:W-:-:S04]  /*2240*/  IMAD.U32 R6, RZ, RZ, UR40 ;  /* 0x00000028ff067e24 */ /* 0x000fc8000f8e00ff */
[----:B------:R-:W-:Y:S04]  /*2250*/  DEPBAR.LE SB1, 0x36 ;  /* 0x00009d800000791a */ /* 0x000fe80000000000 */
[----:B------:R-:W1:Y:S02]  /*2260*/  UTCATOMSWS.2CTA.FIND_AND_SET.ALIGN UP0, UR8, UR8 ;  /* 0x00000008000875e3 */ /* 0x000e640008200800 */
[----:B-1----:R-:W-:Y:S01]  /*2270*/  PLOP3.LUT P0, PT, PT, PT, UP0, 0x80, 0x8 ;  /* 0x000000000008781c */ /* 0x002fe20003f0f008 */
[----:B------:R-:W-:-:S03]  /*2280*/  IMAD.U32 R8, RZ, RZ, UR8 ;  /* 0x00000008ff087e24 */ /* 0x000fc6000f8e00ff */
[----:B------:R-:W-:-:S04]  /*2290*/  SEL R3, RZ, 0xffffffff, !P0 ;  /* 0xffffffffff037807 */ /* 0x000fc80004000000 */
[----:B------:R-:W-:-:S13]  /*22a0*/  ISETP.NE.AND P0, PT, R3, RZ, PT ;  /* 0x000000ff0300720c */ /* 0x000fda0003f05270 */
[----:B------:R-:W-:Y:S05]  /*22b0*/  @P0 BRA `(.L_x_31) ;  /* 0x0000000000240947 */ /* 0x000fea0003800000 */
.L_x_32:
[----:B------:R-:W-:Y:S05]  /*22c0*/  NANOSLEEP 0x64 ;  /* 0x000000640000795d */ /* 0x000fea0003800000 */
[----:B------:R-:W-:-:S05]  /*22d0*/  UMOV UR8, 0x10 ;  /* 0x0000001000087882 */ /* 0x000fca0000000000 */
[----:B------:R-:W-:Y:S04]  /*22e0*/  DEPBAR.LE SB1, 0x36 ;  /* 0x00009d800000791a */ /* 0x000fe80000000000 */
[----:B------:R-:W1:Y:S02]  /*22f0*/  UTCATOMSWS.2CTA.FIND_AND_SET.ALIGN UP0, UR8, UR8 ;  /* 0x00000008000875e3 */ /* 0x000e640008200800 */
[----:B-1----:R-:W-:Y:S01]  /*2300*/  PLOP3.LUT P0, PT, PT, PT, UP0, 0x80, 0x8 ;  /* 0x000000000008781c */ /* 0x002fe20003f0f008 */
[----:B------:R-:W-:-:S03]  /*2310*/  IMAD.U32 R8, RZ, RZ, UR8 ;  /* 0x00000008ff087e24 */ /* 0x000fc6000f8e00ff */
[----:B------:R-:W-:-:S04]  /*2320*/  SEL R3, RZ, 0xffffffff, !P0 ;  /* 0xffffffffff037807 */ /* 0x000fc80004000000 */
[----:B------:R-:W-:-:S13]  /*2330*/  ISETP.NE.AND P0, PT, R3, RZ, PT ;  /* 0x000000ff0300720c */ /* 0x000fda0003f05270 */
[----:B------:R-:W-:Y:S05]  /*2340*/  @!P0 BRA `(.L_x_32) ;  /* 0xfffffffc00dc8947 */ /* 0x000fea000383ffff */
.L_x_31:
[----:B------:R-:W-:Y:S02]  /*2350*/  MOV R7, 0x60 ;  /* 0x0000006000077802 */ /* 0x000fe40000000f00 */
[----:B------:R-:W-:Y:S02]  /*2360*/  MOV R5, 0x58 ;  /* 0x0000005800057802 */ /* 0x000fe40000000f00 */
[C---:B------:R-:W-:Y:S02]  /*2370*/  LEA R7, R6.reuse, R7, 0x18 ;  /* 0x0000000706077211 */ /* 0x040fe400078ec0ff */
[----:B------:R-:W-:-:S03]  /*2380*/  LEA R6, R6, R5, 0x18 ;  /* 0x0000000506067211 */ /* 0x000fc600078ec0ff */
[----:B------:R-:W1:Y:S02]  /*2390*/  LDS R3, [R7] ;  /* 0x0000000007037984 */ /* 0x000e640000000800 */
[----:B-1----:R-:W-:-:S04]  /*23a0*/  IMAD.U32 R4, R3, -0x80000000, RZ ;  /* 0x8000000003047824 */ /* 0x002fc800078e00ff */
[----:B------:R-:W1:Y:S02]  /*23b0*/  SYNCS.PHASECHK.TRANS64.TRYWAIT P0, [R6+URZ], R4 ;  /* 0x00000004060075a7 */ /* 0x000e6400080011ff */
[----:B-1----:R-:W-:Y:S05]  /*23c0*/  @P0 BRA `(.L_x_33) ;  /* 0x0000000000080947 */ /* 0x002fea0003800000 */
[----:B------:R-:W1:Y:S02]  /*23d0*/  SYNCS.PHASECHK.TRANS64.TRYWAIT P0, [R6+URZ], R4 ;  /* 0x00000004060075a7 */ /* 0x000e6400080011ff */
[----:B-1----:R-:W-:Y:S05]  /*23e0*/  @!P0 BRA `(.L_x_34) ;  /* 0x000000bc00308947 */ /* 0x002fea0003800000 */
.L_x_33:
[----:B------:R-:W-:Y:S01]  /*23f0*/  IMAD.U32 R4, RZ, RZ, UR9 ;  /* 0x00000009ff047e24 */ /* 0x000fe2000f8e00ff */
[----:B-1----:R-:W-:Y:S01]  /*2400*/  MOV R5, UR11 ;  /* 0x0000000b00057c02 */ /* 0x002fe20008000f00 */
[----:B------:R-:W-:Y:S01]  /*2410*/  HFMA2 R10, -RZ, RZ, 0, 5.9604644775390625e-08 ;  /* 0x00000001ff0a7431 */ /* 0x000fe200000001ff */
[----:B------:R-:W-:Y:S01]  /*2420*/  MOV R9, 0xffff ;  /* 0x0000ffff00097802 */ /* 0x000fe20000000f00 */
[----:B------:R-:W-:Y:S02]  /*2430*/  VIADD R4, R4, 0x208 ;  /* 0x0000020804047836 */ /* 0x000fe40000000000 */
[----:B------:R-:W-:-:S03]  /*2440*/  IMAD.SHL.U32 R3, R8, 0x20, RZ ;  /* 0x0000002008037824 */ /* 0x000fc600078e00ff */
[C---:B------:R-:W-:Y:S02]  /*2450*/  PRMT R4, R5.reuse, 0x654, R4 ;  /* 0x0000065405047816 */ /* 0x040fe40000000004 */
[----:B------:R-:W-:Y:S01]  /*2460*/  PRMT R5, R5, 0x654, R6 ;  /* 0x0000065405057816 */ /* 0x000fe20000000006 */
[----:B------:R-:W-:-:S04]  /*2470*/  IMAD.MOV.U32 R6, RZ, RZ, 0x4 ;  /* 0x00000004ff067424 */ /* 0x000fc800078e00ff */
[----:B------:R1:W-:Y:S01]  /*2480*/  SYNCS.ARRIVE.TRANS64.RED RZ, [R5+URZ], R6 ;  /* 0x0000000605ff79a7 */ /* 0x0003e200080004ff */
[----:B------:R2:W-:Y:S04]  /*2490*/  STS [UR9+0x208], R3 ;  /* 0x00020803ff007988 */ /* 0x0005e80008000809 */
[----:B------:R2:W-:Y:S01]  /*24a0*/  STAS [R4.64], R8 ;  /* 0x0000000804007dbd */ /* 0x0005e2000c0008ff */
[----:B------:R-:W-:Y:S02]  /*24b0*/  UMOV UR8, 0x50 ;  /* 0x0000005000087882 */ /* 0x000fe40000000000 */
[----:B------:R-:W-:Y:S01]  /*24c0*/  ULEA UR8, UR40, UR8, 0x18 ;  /* 0x0000000828087291 */ /* 0x000fe2000f8ec0ff */
[----:B-1----:R-:W-:Y:S01]  /*24d0*/  SHF.L.U32 R6, R9, R8, RZ ;  /* 0x0000000809067219 */ /* 0x002fe200000006ff */
[----:B------:R-:W-:-:S05]  /*24e0*/  VIADD R9, R8, 0x10 ;  /* 0x0000001008097836 */ /* 0x000fca0000000000 */
[----:B------:R-:W-:-:S04]  /*24f0*/  SHF.L.U32 R9, R10, R9, RZ ;  /* 0x000000090a097219 */ /* 0x000fc800000006ff */
[----:B------:R-:W-:-:S05]  /*2500*/  LOP3.LUT R6, R9, R6, RZ, 0xfc, !PT ;  /* 0x0000000609067212 */ /* 0x000fca00078efcff */
[----:B------:R2:W-:Y:S04]  /*2510*/  ATOMS.OR RZ, [UR8], R6 ;  /* 0x00000006ffff798c */ /* 0x0005e8000b000008 */
[----:B------:R2:W-:Y:S02]  /*2520*/  ATOMS.XOR RZ, [R7], R10 ;  /* 0x0000000a07ff738c */ /* 0x0005e40003800000 */
.L_x_30:
[----:B------:R-:W-:Y:S05]  /*2530*/  BSYNC B0 ;  /* 0x0000000000007941 */ /* 0x000fea0003800000 */
.L_x_29:
[----:B------:R-:W-:Y:S05]  /*2540*/  BRA.U UP1, `(.L_x_35) ;  /* 0x0000000101907547 */ /* 0x000fea000b800000 */
[----:B------:R-:W-:Y:S05]  /*2550*/  WARPSYNC.ALL ;  /* 0x0000000000007948 */ /* 0x000fea0003800000 */
[----:B------:R-:W-:Y:S01]  /*2560*/  NOP ;  /* 0x0000000000007918 */ /* 0x000fe20000000000 */
[----:B------:R-:W-:-:S13]  /*2570*/  ELECT P0, URZ, PT ;  /* 0x0000000000ff782f */ /* 0x000fda0003800000 */
[----:B------:R-:W-:Y:S05]  /*2580*/  @!P0 BRA `(.L_x_35) ;  /* 0x0000000000808947 */ /* 0x000fea0003800000 */
[----:B--2---:R-:W-:Y:S01]  /*2590*/  IMAD.U32 R4, RZ, RZ, UR40 ;  /* 0x00000028ff047e24 */ /* 0x004fe2000f8e00ff */
        /* <DEDUP_REMOVED lines=10> */
.L_x_36:
[----:B------:R-:W2:Y:S01]  /*2640*/  LDS R7, [UR9+0x208] ;  /* 0x00020809ff077984 */ /* 0x000ea20008000800 */
[----:B------:R-:W-:Y:S02]  /*2650*/  IMAD.MOV.U32 R8, RZ, RZ, 0xffff ;  /* 0x0000ffffff087424 */ /* 0x000fe400078e00ff */
[----:B------:R-:W-:-:S03]  /*2660*/  IMAD.MOV.U32 R3, RZ, RZ, 0x1 ;  /* 0x00000001ff037424 */ /* 0x000fc600078e00ff */
[----:B--2---:R-:W-:Y:S02]  /*2670*/  SHF.L.U32 R8, R8, R7, RZ ;  /* 0x0000000708087219 */ /* 0x004fe400000006ff */
[C---:B------:R-:W-:Y:S01]  /*2680*/  IADD3 R10, PT, PT, R7.reuse, 0x10, RZ ;  /* 0x00000010070a7810 */ /* 0x040fe20007ffe0ff */
[----:B------:R-:W-:-:S03]  /*2690*/  IMAD.SHL.U32 R7, R7, 0x20, RZ ;  /* 0x0000002007077824 */ /* 0x000fc600078e00ff */
[----:B------:R-:W-:Y:S02]  /*26a0*/  SHF.L.U32 R5, R3, R10, RZ ;  /* 0x0000000a03057219 */ /* 0x000fe400000006ff */
[----:B------:R3:W-:Y:S01]  /*26b0*/  STS [UR9+0x208], R7 ;  /* 0x00020807ff007988 */ /* 0x0007e20008000809 */
[----:B------:R-:W-:Y:S01]  /*26c0*/  UMOV UR8, 0x50 ;  /* 0x0000005000087882 */ /* 0x000fe20000000000 */
[----:B------:R-:W-:Y:S01]  /*26d0*/  LOP3.LUT R8, R5, R8, RZ, 0xfc, !PT ;  /* 0x0000000805087212 */ /* 0x000fe200078efcff */
[----:B------:R-:W-:Y:S01]  /*26e0*/  ULEA UR8, UR40, UR8, 0x18 ;  /* 0x0000000828087291 */ /* 0x000fe2000f8ec0ff */
[----:B------:R-:W-:-:S04]  /*26f0*/  MOV R5, UR11 ;  /* 0x0000000b00057c02 */ /* 0x000fc80008000f00 */
[----:B------:R-:W-:-:S04]  /*2700*/  PRMT R5, R5, 0x654, R4 ;  /* 0x0000065405057816 */ /* 0x000fc80000000004 */
[----:B------:R3:W-:Y:S01]  /*2710*/  ATOMS.OR RZ, [UR8], R8 ;  /* 0x00000008ffff798c */ /* 0x0007e2000b000008 */
[----:B------:R3:W-:Y:S03]  /*2720*/  SYNCS.ARRIVE.TRANS64.RED.A1T0 RZ, [R5+URZ], RZ ;  /* 0x000000ff05ff79a7 */ /* 0x0007e600081004ff */
[----:B------:R3:W-:Y:S01]  /*2730*/  ATOMS.XOR RZ, [R6], R3 ;  /* 0x0000000306ff738c */ /* 0x0007e20003800000 */
[----:B------:R-:W-:Y:S05]  /*2740*/  BRA `(.L_x_35) ;  /* 0x0000000000107947 */ /* 0x000fea0003800000 */
.L_x_28:
[----:B------:R-:W-:Y:S02]  /*2750*/  MOV R3, 0xffffffff ;  /* 0xffffffff00037802 */ /* 0x000fe40000000f00 */
[----:B------:R-:W-:-:S03]  /*2760*/  MOV R4, 0x2790 ;  /* 0x0000279000047802 */ /* 0x000fc60000000f00 */
[----:B------:R1:W-:Y:S04]  /*2770*/  STS [UR9+0x208], R3 ;  /* 0x00020803ff007988 */ /* 0x0003e80008000809 */
[----:B-1----:R-:W-:Y:S05]  /*2780*/  CALL.REL.NOINC `($__internal_1_$__cuda_sm10x_tcgen05_guardrail_trap_phase_invalid_during_alloc) ;  /* 0x000000c000cc7944 */ /* 0x002fea0003c00000 */
.L_x_35:
[----:B------:R-:W-:Y:S05]  /*2790*/  WARPSYNC.ALL ;  /* 0x0000000000007948 */ /* 0x000fea0003800000 */
[----:B------:R-:W-:Y:S01]  /*27a0*/  NOP ;  /* 0x0000000000007918 */ /* 0x000fe20000000000 */
[----:B------:R-:W4:Y:S01]  /*27b0*/  LDCU UR12, c[0x0][0x640] ;  /* 0x0000c800ff0c77ac */ /* 0x000f220008000800 */
[----:B------:R-:W5:Y:S01]  /*27c0*/  S2UR UR8, SR_CgaCtaId ;  /* 0x00000000000879c3 */ /* 0x000f620000008800 */
[----:B------:R-:W1:Y:S01]  /*27d0*/  LDCU UR10, c[0x0][0x654] ;  /* 0x0000ca80ff0a77ac */ /* 0x000e620008000800 */
[----:B------:R-:W-:Y:S01]  /*27e0*/  UMOV UR18, 0x400 ;  /* 0x0000040000127882 */ /* 0x000fe20000000000 */
[----:B------:R-:W2:Y:S01]  /*27f0*/  LDCU UR20, c[0x0][0x634] ;  /* 0x0000c680ff1477ac */ /* 0x000ea20008000800 */
[----:B----4-:R-:W-:-:S04]  /*2800*/  UIMAD.WIDE.U32 UR12, UR31, UR12, URZ ;  /* 0x0000000c1f0c72a5 */ /* 0x010fc8000f8e00ff */
[----:B------:R-:W-:Y:S02]  /*2810*/  UIADD3 UR12, UPT, UPT, -UR13, UR31, URZ ;  /* 0x0000001f0d0c7290 */ /* 0x000fe4000fffe1ff */
[----:B-----5:R-:W-:Y:S02]  /*2820*/  ULEA UR18, UR8, UR18, 0x18 ;  /* 0x0000001208127291 */ /* 0x020fe4000f8ec0ff */
[----:B------:R-:W-:-:S04]  /*2830*/  USHF.R.U32.HI UR12, URZ, UR14, UR12 ;  /* 0x0000000eff0c7299 */ /* 0x000fc8000801160c */
[----:B------:R-:W-:Y:S02]  /*2840*/  UIADD3 UR12, UPT, UPT, UR13, UR12, URZ ;  /* 0x0000000c0d0c7290 */ /* 0x000fe4000fffe0ff */
[----:B------:R-:W-:Y:S02]  /*2850*/  UIADD3 UR13, UPT, UPT, UR18, 0x4800, URZ ;  /* 0x00004800120d7890 */ /* 0x000fe4000fffe0ff */
[----:B------:R-:W-:-:S04]  /*2860*/  USHF.R.U32.HI UR12, URZ, UR7, UR12 ;  /* 0x00000007ff0c7299 */ /* 0x000fc8000801160c */
[----:B-1----:R-:W-:Y:S02]  /*2870*/  UISETP.GE.AND UP0, UPT, UR12, UR10, UPT ;  /* 0x0000000a0c00728c */ /* 0x002fe4000bf06270 */
[----:B------:R-:W-:Y:S02]  /*2880*/  USHF.R.U32.HI UR10, URZ, 0x4, UR13 ;  /* 0x00000004ff0a7899 */ /* 0x000fe4000801160d */
[----:B------:R-:W-:Y:S02]  /*2890*/  UIADD3 UR12, UPT, UPT, -UR12, URZ, URZ ;  /* 0x000000ff0c0c7290 */ /* 0x000fe4000fffe1ff */
[----:B------:R-:W-:Y:S01]  /*28a0*/  ULOP3.LUT UR10, UR10, 0x3fc0, URZ, 0xc0, !UPT ;  /* 0x00003fc00a0a7892 */ /* 0x000fe2000f8ec0ff */
[----:B------:R-:W1:Y:S03]  /*28b0*/  LDCU UR13, c[0x0][0x63c] ;  /* 0x0000c780ff0d77ac */ /* 0x000e660008000800 */
[----:B------:R-:W-:Y:S01]  /*28c0*/  ULOP3.LUT UR10, UR10, 0x10000, URZ, 0xfc, !UPT ;  /* 0x000100000a0a7892 */ /* 0x000fe2000f8efcff */
[----:B--2---:R-:W2:Y:S05]  /*28d0*/  @UP0 LDCU UR20, c[0x0][0x64c] ;  /* 0x0000c980ff1407ac */ /* 0x004eaa0008000800 */
[----:B---3--:R-:W-:Y:S01]  /*28e0*/  MOV R3, UR10 ;  /* 0x0000000a00037c02 */ /* 0x008fe20008000f00 */
[----:B------:R-:W-:-:S02]  /*28f0*/  USEL UR16, UR22, UR5, !UP0 ;  /* 0x0000000516107287 */ /* 0x000fc4000c000000 */
[----:B------:R-:W-:Y:S02]  /*2900*/  USEL UR10, UR15, UR6, !UP0 ;  /* 0x000000060f0a7287 */ /* 0x000fe4000c000000 */
[----:B------:R-:W-:Y:S01]  /*2910*/  ULOP3.LUT UR16, UR16, 0xff, URZ, 0xc0, !UPT ;  /* 0x000000ff10107892 */ /* 0x000fe2000f8ec0ff */
[----:B------:R-:W3:Y:S01]  /*2920*/  SHFL.IDX PT, R3, R3, RZ, 0x1f ;  /* 0x00001fff03037589 */ /* 0x000ee200000e0000 */
[----:B------:R-:W-:Y:S02]  /*2930*/  ULOP3.LUT UR10, UR10, 0xff, URZ, 0xc0, !UPT ;  /* 0x000000ff0a0a7892 */ /* 0x000fe4000f8ec0ff */
[----:B-1----:R-:W-:Y:S01]  /*2940*/  UIMAD UR13, UR12, UR13, UR31 ;  /* 0x0000000d0c0d72a4 */ /* 0x002fe2000f8e021f */
[----:B------:R-:W1:Y:S03]  /*2950*/  LDCU UR12, c[0x0][0x60c] ;  /* 0x0000c180ff0c77ac */ /* 0x000e660008000800 */
[----:B--2---:R-:W-:-:S07]  /*2960*/  UIMAD.WIDE.U32 UR20, UR13, UR20, URZ ;  /* 0x000000140d1472a5 */ /* 0x004fce000f8e00ff */
[----:B------:R-:W-:Y:S02]  /*2970*/  UMOV UR17, UR21 ;  /* 0x0000001500117c82 */ /* 0x000fe40008000000 */
[----:B------:R-:W-:-:S04]  /*2980*/  UIADD3 UR13, UPT, UPT, UR13, -UR17, URZ ;  /* 0x800000110d0d7290 */ /* 0x000fc8000fffe0ff */
[----:B------:R-:W-:Y:S02]  /*2990*/  USHF.R.U32.HI UR13, URZ, UR16, UR13 ;  /* 0x00000010ff0d7299 */ /* 0x000fe4000801160d */
[----:B-1----:R-:W-:Y:S01]  /*29a0*/  UISETP.GE.AND UP0, UPT, UR31, UR12, UPT ;  /* 0x0000000c1f00728c */ /* 0x002fe2000bf06270 */
[----:B---3--:R-:W-:Y:S01]  /*29b0*/  R2UR UR52, R3 ;  /* 0x00000000033472ca */ /* 0x008fe200000e0000 */
[----:B------:R-:W-:-:S04]  /*29c0*/  UIADD3 UR13, UPT, UPT, UR17, UR13, URZ ;  /* 0x0000000d110d7290 */ /* 0x000fc8000fffe0ff */
[----:B------:R-:W-:Y:S01]  /*29d0*/  USHF.R.U32.HI UR10, URZ, UR10, UR13 ;  /* 0x0000000aff0a7299 */ /* 0x000fe2000801160d */
[----:B------:R-:W-:Y:S06]  /*29e0*/  BAR.SYNC.DEFER_BLOCKING 0x2, 0x120 ;  /* 0x0084800000007b1d */ /* 0x000fec0000010000 */
[----:B------:R-:W1:Y:S01]  /*29f0*/  LDS R14, [UR18+0x208] ;  /* 0x00020812ff0e7984 */ /* 0x000e620008000800 */
[----:B------:R-:W-:Y:S05]  /*2a00*/  BRA.U UP0, `(.L_x_38) ;  /* 0x0000001100087547 */ /* 0x000fea000b800000 */
[----:B------:R-:W2:Y:S01]  /*2a10*/  LDCU UR9, c[0x0][0x614] ;  /* 0x0000c280ff0977ac */ /* 0x000ea20008000800 */
[----:B------:R-:W3:Y:S01]  /*2a20*/  LDCU UR17, c[0x0][0x38c] ;  /* 0x00007180ff1177ac */ /* 0x000ee20008000800 */
[----:B------:R-:W4:Y:S01]  /*2a30*/  LDCU UR16, c[0x0][0x380] ;  /* 0x00007000ff1077ac */ /* 0x000f220008000800 */
[----:B------:R-:W-:Y:S01]  /*2a40*/  UMOV UR20, 0x0 ;  /* 0x0000000000147882 */ /* 0x000fe20000000000 */
[----:B------:R-:W-:Y:S01]  /*2a50*/  UMOV UR21, 0x1 ;  /* 0x0000000100157882 */ /* 0x000fe20000000000 */
[----:B--2---:R-:W-:Y:S02]  /*2a60*/  UIADD3 UR9, UPT, UPT, -UR10, UR9, URZ ;  /* 0x000000090a097290 */ /* 0x004fe4000fffe1ff */
[----:B---3--:R-:W-:Y:S02]  /*2a70*/  UIADD3 UR10, UPT, UPT, UR17, -0x1, URZ ;  /* 0xffffffff110a7890 */ /* 0x008fe4000fffe0ff */
[----:B------:R-:W-:Y:S02]  /*2a80*/  UIADD3 UR11, UPT, UPT, -UR17, URZ, URZ ;  /* 0x000000ff110b7290 */ /* 0x000fe4000fffe1ff */
[----:B----4-:R-:W-:-:S02]  /*2a90*/  UIADD3 UR16, UPT, UPT, UR17, -UR16, URZ ;  /* 0x8000001011107290 */ /* 0x010fc4000fffe0ff */
[----:B------:R-:W-:Y:S02]  /*2aa0*/  USHF.R.S32.HI UR11, URZ, 0x1f, UR11 ;  /* 0x0000001fff0b7899 */ /* 0x000fe4000801140b */
[----:B------:R-:W-:Y:S02]  /*2ab0*/  ULEA UR16, UR9, UR16, 0x7 ;  /* 0x0000001009107291 */ /* 0x000fe4000f8e38ff */
[----:B------:R-:W-:Y:S02]  /*2ac0*/  USHF.R.S32.HI UR9, URZ, 0x1f, UR10 ;  /* 0x0000001fff097899 */ /* 0x000fe4000801140a */
[----:B------:R-:W-:Y:S02]  /*2ad0*/  UIADD3 UR12, UPT, UPT, -UR16, URZ, URZ ;  /* 0x000000ff100c7290 */ /* 0x000fe4000fffe1ff */
[----:B------:R-:W-:Y:S02]  /*2ae0*/  UIADD3 UR13, UPT, UPT, UR16, -0x1, URZ ;  /* 0xffffffff100d7890 */ /* 0x000fe4000fffe0ff */
[----:B------:R-:W-:-:S02]  /*2af0*/  USHF.R.S32.HI UR12, URZ, 0x1f, UR12 ;  /* 0x0000001fff0c7899 */ /* 0x000fc4000801140c */
[----:B------:R-:W-:Y:S02]  /*2b00*/  UISETP.GT.AND UP0, UPT, UR17, URZ, UPT ;  /* 0x000000ff1100728c */ /* 0x000fe4000bf04270 */
[----:B------:R-:W-:Y:S02]  /*2b10*/  ULEA.HI UR9, UR9, UR10, URZ, 0x7 ;  /* 0x0000000a09097291 */ /* 0x000fe4000f8f38ff */
[----:B------:R-:W-:Y:S02]  /*2b20*/  ULEA.HI UR11, UR11, -UR17, URZ, 0x7 ;  /* 0x800000110b0b7291 */ /* 0x000fe4000f8f38ff */
[----:B------:R-:W-:Y:S02]  /*2b30*/  USHF.R.S32.HI UR10, URZ, 0x1f, UR13 ;  /* 0x0000001fff0a7899 */ /* 0x000fe4000801140d */
[----:B------:R-:W-:Y:S02]  /*2b40*/  ULEA.HI UR12, UR12, -UR16, URZ, 0x7 ;  /* 0x800000100c0c7291 */ /* 0x000fe4000f8f38ff */
[----:B------:R-:W-:-:S02]  /*2b50*/  UISETP.GT.AND UP1, UPT, UR16, URZ, UPT ;  /* 0x000000ff1000728c */ /* 0x000fc4000bf24270 */
[----:B------:R-:W-:Y:S02]  /*2b60*/  USHF.R.S32.HI UR11, URZ, 0x7, UR11 ;  /* 0x00000007ff0b7899 */ /* 0x000fe4000801140b */
[----:B------:R-:W-:Y:S02]  /*2b70*/  ULEA.HI UR10, UR10, UR13, URZ, 0x7 ;  /* 0x0000000d0a0a7291 */ /* 0x000fe4000f8f38ff */
[----:B------:R-:W-:Y:S02]  /*2b80*/  USHF.R.S32.HI UR12, URZ, 0x7, UR12 ;  /* 0x00000007ff0c7899 */ /* 0x000fe4000801140c */
[----:B------:R-:W-:Y:S02]  /*2b90*/  @UP0 UIMAD.WIDE UR24, UR9, 0x2000000, UR20 ;  /* 0x02000000091808a5 */ /* 0x000fe4000f8e0214 */
[----:B------:R-:W-:Y:S02]  /*2ba0*/  ULEA.HI.SX32 UR10, UR10, 0x1, 0x19 ;  /* 0x000000010a0a7891 */ /* 0x000fe4000f8fcaff */
[----:B------:R-:W-:-:S02]  /*2bb0*/  UIADD3 UR12, UPT, UPT, -UR12, URZ, URZ ;  /* 0x000000ff0c0c7290 */ /* 0x000fc4000fffe1ff */
[----:B------:R-:W-:-:S05]  /*2bc0*/  UIADD3 UR11, UPT, UPT, -UR11, URZ, URZ ;  /* 0x000000ff0b0b7290 */ /* 0x000fca000fffe1ff */
[----:B------:R-:W-:Y:S02]  /*2bd0*/  @!UP1 UMOV UR10, UR12 ;  /* 0x0000000c000a9c82 */ /* 0x000fe40008000000 */
[----:B------:R-:W-:Y:S02]  /*2be0*/  @UP0 UMOV UR11, UR25 ;  /* 0x00000019000b0c82 */ /* 0x000fe40008000000 */
[----:B------:R-:W-:-:S04]  /*2bf0*/  UISETP.LT.AND UP0, UPT, UR10, UR11, UPT ;  /* 0x0000000b0a00728c */ /* 0x000fc8000bf01270 */
[----:B------:R-:W-:Y:S02]  /*2c00*/  USEL UR20, UR10, UR11, UP0 ;  /* 0x0000000b0a147287 */ /* 0x000fe40008000000 */
[----:B------:R-:W-:-:S09]  /*2c10*/  UISETP.NE.AND UP0, UPT, UR38, URZ, UPT ;  /* 0x000000ff2600728c */ /* 0x000fd2000bf05270 */
[----:B------:R-:W-:Y:S05]  /*2c20*/  BRA.U UP0, `(.L_x_38) ;  /* 0x0000000d00807547 */ /* 0x000fea000b800000 */
[----:B------:R-:W2:Y:S02]  /*2c30*/  SYNCS.PHASECHK.TRANS64.TRYWAIT P0, [UR18], RZ ;  /* 0x000000ffff0075a7 */ /* 0x000ea40008001112 */
[----:B--2---:R-:W-:Y:S05]  /*2c40*/  @!P0 BRA `(.L_x_39) ;  /* 0x000000b400488947 */ /* 0x004fea0003800000 */
.L_x_106:
[----:B------:R-:W3:Y:S01]  /*2c50*/  SYNCS.PHASECHK.TRANS64.TRYWAIT P0, [UR18+0x10], RZ ;  /* 0x000010ffff0075a7 */ /* 0x000ee20008001112 */
[----:B------:R-:W-:Y:S01]  /*2c60*/  UIADD3 UR9, UPT, UPT, UR18, 0x8800, URZ ;  /* 0x0000880012097890 */ /* 0x000fe2000fffe0ff */
[----:B------:R-:W-:Y:S01]  /*2c70*/  IMAD.MOV.U32 R4, RZ, RZ, RZ ;  /* 0x000000ffff047224 */ /* 0x000fe200078e00ff */
[----:B------:R-:W-:Y:S01]  /*2c80*/  UIADD3 UR50, UPT, UPT, UR52, 0x2, URZ ;  /* 0x0000000234327890 */ /* 0x000fe2000fffe0ff */
[----:B--2---:R-:W-:Y:S01]  /*2c90*/  IMAD.MOV.U32 R3, RZ, RZ, RZ ;  /* 0x000000ffff037224 */ /* 0x004fe200078e00ff */
[----:B------:R-:W-:Y:S02]  /*2ca0*/  USHF.R.U32.HI UR9, URZ, 0x4, UR9 ;  /* 0x00000004ff097899 */ /* 0x000fe40008011609 */
[----:B------:R-:W-:Y:S01]  /*2cb0*/  UIADD3 UR48, UPT, UPT, UR52, 0x4, URZ ;  /* 0x0000000434307890 */ /* 0x000fe2000fffe0ff */
[C---:B------:R-:W-:Y:S01]  /*2cc0*/  R2UR UR12, R4.reuse ;  /* 0x00000000040c72ca */ /* 0x040fe200000e0000 */
[----:B------:R-:W-:Y:S01]  /*2cd0*/  ULOP3.LUT UR9, UR9, 0x3fc0, URZ, 0xc0, !UPT ;  /* 0x00003fc009097892 */ /* 0x000fe2000f8ec0ff */
[C---:B------:R-:W-:Y:S01]  /*2ce0*/  R2UR UR11, R3.reuse ;  /* 0x00000000030b72ca */ /* 0x040fe200000e0000 */
[----:B------:R-:W-:Y:S01]  /*2cf0*/  UIADD3 UR46, UPT, UPT, UR52, 0x6, URZ ;  /* 0x00000006342e7890 */ /* 0x000fe2000fffe0ff */
[----:B------:R-:W-:Y:S01]  /*2d00*/  R2UR UR10, R4 ;  /* 0x00000000040a72ca */ /* 0x000fe200000e0000 */
[----:B------:R-:W-:Y:S01]  /*2d10*/  ULOP3.LUT UR40, UR9, 0x10000, URZ, 0xfc, !UPT ;  /* 0x0001000009287892 */ /* 0x000fe2000f8efcff */
[----:B------:R-:W-:Y:S01]  /*2d20*/  UMOV UR34, 0x0 ;  /* 0x0000000000227882 */ /* 0x000fe20000000000 */
[----:B------:R-:W-:Y:S01]  /*2d30*/  UMOV UR35, 0x10200010 ;  /* 0x1020001000237882 */ /* 0x000fe20000000000 */
[----:B------:R-:W-:Y:S01]  /*2d40*/  UMOV UR32, 0x0 ;  /* 0x0000000000207882 */ /* 0x000fe20000000000 */
[----:B------:R-:W-:Y:S01]  /*2d50*/  UMOV UR33, 0x10200010 ;  /* 0x1020001000217882 */ /* 0x000fe20000000000 */
[----:B------:R-:W-:Y:S01]  /*2d60*/  UMOV UR28, 0x0 ;  /* 0x00000000001c7882 */ /* 0x000fe20000000000 */
[----:B------:R-:W-:Y:S01]  /*2d70*/  UMOV UR29, 0x10200010 ;  /* 0x10200010001d7882 */ /* 0x000fe20000000000 */
[----:B------:R-:W-:Y:S01]  /*2d80*/  UMOV UR26, 0x0 ;  /* 0x00000000001a7882 */ /* 0x000fe20000000000 */
[----:B------:R-:W-:Y:S01]  /*2d90*/  UMOV UR27, 0x10200010 ;  /* 0x10200010001b7882 */ /* 0x000fe20000000000 */
[----:B------:R-:W-:Y:S01]  /*2da0*/  UIADD3 UR17, UPT, UPT, UR18, 0x190, URZ ;  /* 0x0000019012117890 */ /* 0x000fe2000fffe0ff */
[----:B------:R-:W-:Y:S01]  /*2db0*/  R2UR UR9, R3 ;  /* 0x00000000030972ca */ /* 0x000fe200000e0000 */
[----:B------:R-:W-:Y:S01]  /*2dc0*/  UMOV UR8, 0x3 ;  /* 0x0000000300087882 */ /* 0x000fe20000000000 */
[----:B------:R-:W-:-:S02]  /*2dd0*/  UIADD3 UR16, UPT, UPT, UR18, 0xd0, URZ ;  /* 0x000000d012107890 */ /* 0x000fc4000fffe0ff */
[----:B------:R-:W-:Y:S02]  /*2de0*/  ULOP3.LUT UR13, UR39, 0xffff, URZ, 0xc0, !UPT ;  /* 0x0000ffff270d7892 */ /* 0x000fe4000f8ec0ff */
[----:B------:R-:W-:Y:S01]  /*2df0*/  UIADD3 UR36, UPT, UPT, UR40, 0x2, URZ ;  /* 0x0000000228247890 */ /* 0x000fe2000fffe0ff */
[----:B------:R-:W-:Y:S01]  /*2e00*/  UMOV UR53, 0x40004040 ;  /* 0x4000404000357882 */ /* 0x000fe20000000000 */
[----:B------:R-:W-:Y:S01]  /*2e10*/  UIADD3 UR44, UPT, UPT, UR40, 0x4, URZ ;  /* 0x00000004282c7890 */ /* 0x000fe2000fffe0ff */
[----:B------:R-:W-:Y:S01]  /*2e20*/  UMOV UR51, 0x40004040 ;  /* 0x4000404000337882 */ /* 0x000fe20000000000 */
[----:B------:R-:W-:Y:S01]  /*2e30*/  UIADD3 UR42, UPT, UPT, UR40, 0x6, URZ ;  /* 0x00000006282a7890 */ /* 0x000fe2000fffe0ff */
[----:B------:R-:W-:Y:S01]  /*2e40*/  UMOV UR49, 0x40004040 ;  /* 0x4000404000317882 */ /* 0x000fe20000000000 */
[----:B------:R-:W-:Y:S01]  /*2e50*/  UMOV UR47, 0x40004040 ;  /* 0x40004040002f7882 */ /* 0x000fe20000000000 */
[----:B------:R-:W-:Y:S01]  /*2e60*/  UMOV UR41, 0x40004040 ;  /* 0x4000404000297882 */ /* 0x000fe20000000000 */
[----:B------:R-:W-:Y:S01]  /*2e70*/  UMOV UR37, 0x40004040 ;  /* 0x4000404000257882 */ /* 0x000fe20000000000 */
[----:B------:R-:W-:Y:S01]  /*2e80*/  UMOV UR45, 0x40004040 ;  /* 0x40004040002d7882 */ /* 0x000fe20000000000 */
[----:B------:R-:W-:Y:S01]  /*2e90*/  UMOV UR43, 0x40004040 ;  /* 0x40004040002b7882 */ /* 0x000fe20000000000 */
[----:B---3--:R-:W-:Y:S05]  /*2ea0*/  @!P0 BRA `(.L_x_40) ;  /* 0x000000b000c88947 */ /* 0x008fea0003800000 */
.L_x_108:
[----:B------:R3:W-:Y:S01]  /*2eb0*/  UTCQMMA.2CTA gdesc[UR52], gdesc[UR40], tmem[UR12], tmem[UR34], idesc[UR35], !UPT ;  /* 0x00ff2228340075ea */ /* 0x0007e2000fa0030c */
[----:B------:R3:W-:Y:S01]  /*2ec0*/  UTCQMMA.2CTA gdesc[UR50], gdesc[UR36], tmem[UR11], tmem[UR32], idesc[UR33], UPT ;  /* 0x00ff2024320075ea */ /* 0x0007e2000ba0030b */
[----:B------:R3:W-:Y:S01]  /*2ed0*/  UTCQMMA.2CTA gdesc[UR48], gdesc[UR44], tmem[UR10], tmem[UR28], idesc[UR29], UPT ;  /* 0x00ff1c2c300075ea */ /* 0x0007e2000ba0030a */
[----:B------:R3:W-:Y:S01]  /*2ee0*/  UTCQMMA.2CTA gdesc[UR46], gdesc[UR42], tmem[UR9], tmem[UR26], idesc[UR27], UPT ;  /* 0x00ff1a2a2e0075ea */ /* 0x0007e2000ba00309 */
[----:B------:R3:W-:Y:S01]  /*2ef0*/  UTCBAR.2CTA.MULTICAST [UR17], URZ, UR8 ;  /* 0x000000ff110073e9 */ /* 0x0007e20008200808 */
[----:B------:R3:W-:Y:S01]  /*2f00*/  UTCBAR.2CTA.MULTICAST [UR16], URZ, UR13 ;  /* 0x000000ff100073e9 */ /* 0x0007e2000820080d */
[----:B------:R-:W-:Y:S01]  /*2f10*/  UISETP.GE.AND UP0, UPT, UR20, 0x2, UPT ;  /* 0x000000021400788c */ /* 0x000fe2000bf06270 */
[----:B------:R-:W-:Y:S01]  /*2f20*/  CS2R R12, SRZ ;  /* 0x00000000000c7805 */ /* 0x000fe2000001ff00 */
[----:B------:R-:W-:Y:S01]  /*2f30*/  UMOV UR24, 0x1 ;  /* 0x0000000100187882 */ /* 0x000fe20000000000 */
[----:B------:R-:W-:-:S06]  /*2f40*/  UMOV UR21, URZ ;  /* 0x000000ff00157c82 */ /* 0x000fcc0008000000 */
[----:B------:R-:W-:Y:S05]  /*2f50*/  BRA.U !UP0, `(.L_x_41) ;  /* 0x0000000508c47547 */ /* 0x000fea000b800000 */
[----:B------:R-:W-:Y:S01]  /*2f60*/  CS2R R12, SRZ ;  /* 0x00000000000c7805 */ /* 0x000fe2000001ff00 */
[----:B------:R-:W-:Y:S01]  /*2f70*/  IMAD.MOV.U32 R6, RZ, RZ, RZ ;  /* 0x000000ffff067224 */ /* 0x000fe200078e00ff */
[----:B------:R-:W-:Y:S01]  /*2f80*/  CS2R R4, SRZ ;  /* 0x0000000000047805 */ /* 0x000fe2000001ff00 */
[----:B--2---:R-:W-:Y:S01]  /*2f90*/  IMAD.MOV.U32 R3, RZ, RZ, RZ ;  /* 0x000000ffff037224 */ /* 0x004fe200078e00ff */
[----:B------:R-:W-:Y:S01]  /*2fa0*/  UIADD3 UR20, UPT, UPT, -UR20, URZ, URZ ;  /* 0x000000ff14147290 */ /* 0x000fe2000fffe1ff */
[----:B------:R-:W-:Y:S01]  /*2fb0*/  UMOV UR24, 0x1 ;  /* 0x0000000100187882 */ /* 0x000fe20000000000 */
[----:B------:R-:W-:Y:S01]  /*2fc0*/  UMOV UR21, URZ ;  /* 0x000000ff00157c82 */ /* 0x000fe20008000000 */
[----:B---3--:R-:W-:Y:S01]  /*2fd0*/  UMOV UR44, 0x0 ;  /* 0x00000000002c7882 */ /* 0x008fe20000000000 */
[----:B------:R-:W-:Y:S01]  /*2fe0*/  UMOV UR45, 0x10210010 ;  /* 0x10210010002d7882 */ /* 0x000fe20000000000 */
[----:B------:R-:W-:Y:S01]  /*2ff0*/  UMOV UR42, 0x0 ;  /* 0x00000000002a7882 */ /* 0x000fe20000000000 */
[----:B------:R-:W-:Y:S01]  /*3000*/  UMOV UR43, 0x10210010 ;  /* 0x10210010002b7882 */ /* 0x000fe20000000000 */
[----:B------:R-:W-:Y:S01]  /*3010*/  UMOV UR40, 0x0 ;  /* 0x0000000000287882 */ /* 0x000fe20000000000 */
[----:B------:R-:W-:Y:S01]  /*3020*/  UMOV UR41, 0x10210010 ;  /* 0x1021001000297882 */ /* 0x000fe20000000000 */
[----:B------:R-:W-:Y:S01]  /*3030*/  UMOV UR36, 0x0 ;  /* 0x0000000000247882 */ /* 0x000fe20000000000 */
[----:B------:R-:W-:Y:S01]  /*3040*/  UMOV UR37, 0x10210010 ;  /* 0x1021001000257882 */ /* 0x000fe20000000000 */
[----:B------:R-:W-:Y:S01]  /*3050*/  ULOP3.LUT UR17, UR39, 0xffff, URZ, 0xc0, !UPT ;  /* 0x0000ffff27117892 */ /* 0x000fe2000f8ec0ff */
        /* <DEDUP_REMOVED lines=8> */
[----:B------:R-:W-:-:S10]  /*30e0*/  UMOV UR27, 0x10200010 ;  /* 0x10200010001b7882 */ /* 0x000fd40000000000 */
.L_x_46:
[----:B----4-:R-:W-:Y:S01]  /*30f0*/  ULEA UR19, UR24, UR18, 0x3 ;  /* 0x0000001218137291 */ /* 0x010fe2000f8e18ff */
[----:B--2---:R-:W-:Y:S02]  /*3100*/  SHF.L.U32 R9, R12, 0x1f, RZ ;  /* 0x0000001f0c097819 */ /* 0x004fe400000006ff */
[----:B------:R-:W-:Y:S06]  /*3110*/  SHF.L.U32 R10, R13, 0x1f, RZ ;  /* 0x0000001f0d0a7819 */ /* 0x000fec00000006ff */
[----:B------:R-:W2:Y:S02]  /*3120*/  SYNCS.PHASECHK.TRANS64.TRYWAIT P0, [UR19+0x10], R9 ;  /* 0x00001009ff0075a7 */ /* 0x000ea40008001113 */
[----:B--2---:R-:W-:Y:S05]  /*3130*/  @!P0 BRA `(.L_x_42) ;  /* 0x000000b0003c8947 */ /* 0x004fea0003800000 */
.L_x_110:
[----:B------:R-:W-:Y:S01]  /*3140*/  ULEA UR8, UR24, UR18, 0xd ;  /* 0x0000001218087291 */ /* 0x000fe2000f8e68ff */
[----:B------:R-:W3:Y:S01]  /*3150*/  SYNCS.PHASECHK.TRANS64.TRYWAIT P0, [UR18+0x198], R10 ;  /* 0x0001980aff0075a7 */ /* 0x000ee20008001112 */
[----:B------:R-:W-:Y:S01]  /*3160*/  UISETP.NE.U32.AND UP0, UPT, UR21, URZ, UPT ;  /* 0x000000ff1500728c */ /* 0x000fe2000bf05070 */
[----:B--2---:R-:W-:Y:S01]  /*3170*/  IMAD.MOV.U32 R9, RZ, RZ, 0x40 ;  /* 0x00000040ff097424 */ /* 0x004fe200078e00ff */
[----:B------:R-:W-:Y:S01]  /*3180*/  UIADD3 UR8, UPT, UPT, UR8, 0x8800, URZ ;  /* 0x0000880008087890 */ /* 0x000fe2000fffe0ff */
[----:B------:R-:W-:Y:S01]  /*3190*/  IMAD.MOV.U32 R8, RZ, RZ, 0x100 ;  /* 0x00000100ff087424 */ /* 0x000fe200078e00ff */
[----:B------:R-:W-:Y:S01]  /*31a0*/  UMOV UR55, 0x80004020 ;  /* 0x8000402000377882 */ /* 0x000fe20000000000 */
[----:B------:R-:W-:Y:S01]  /*31b0*/  IMAD.MOV.U32 R7, RZ, RZ, 0x48 ;  /* 0x00000048ff077424 */ /* 0x000fe200078e00ff */
[----:B------:R-:W-:Y:S01]  /*31c0*/  R2UR UR12, R9 ;  /* 0x00000000090c72ca */ /* 0x000fe200000e0000 */
[----:B------:R-:W-:Y:S01]  /*31d0*/  USHF.R.U32.HI UR8, URZ, 0x4, UR8 ;  /* 0x00000004ff087899 */ /* 0x000fe20008011608 */
[----:B------:R-:W-:Y:S01]  /*31e0*/  R2UR UR13, R8 ;  /* 0x00000000080d72ca */ /* 0x000fe200000e0000 */
[----:B------:R-:W-:Y:S01]  /*31f0*/  IMAD.MOV.U32 R9, RZ, RZ, 0x100 ;  /* 0x00000100ff097424 */ /* 0x000fe200078e00ff */
[----:B------:R-:W-:Y:S01]  /*3200*/  R2UR UR10, R7 ;  /* 0x00000000070a72ca */ /* 0x000fe200000e0000 */
[----:B------:R-:W-:Y:S01]  /*3210*/  ULOP3.LUT UR54, UR8, 0x3fc0, URZ, 0xc0, !UPT ;  /* 0x00003fc008367892 */ /* 0x000fe2000f8ec0ff */
[----:B------:R-:W-:Y:S01]  /*3220*/  IMAD.MOV.U32 R8, RZ, RZ, 0x50 ;  /* 0x00000050ff087424 */ /* 0x000fe200078e00ff */
[----:B------:R-:W-:Y:S01]  /*3230*/  UMOV UR59, 0x80004020 ;  /* 0x80004020003b7882 */ /* 0x000fe20000000000 */
[----:B------:R-:W-:Y:S01]  /*3240*/  R2UR UR11, R9 ;  /* 0x00000000090b72ca */ /* 0x000fe200000e0000 */
[----:B------:R-:W-:Y:S01]  /*3250*/  UIADD3 UR58, UPT, UPT, UR54, 0x80, URZ ;  /* 0x00000080363a7890 */ /* 0x000fe2000fffe0ff */
[----:B------:R-:W-:Y:S01]  /*3260*/  IMAD.MOV.U32 R7, RZ, RZ, 0x100 ;  /* 0x00000100ff077424 */ /* 0x000fe200078e00ff */
[----:B------:R-:W-:Y:S01]  /*3270*/  R2UR UR8, R8 ;  /* 0x00000000080872ca */ /* 0x000fe200000e0000 */
[----:B------:R-:W-:Y:S01]  /*3280*/  UIADD3 UR56, UPT, UPT, UR54, 0x100, URZ ;  /* 0x0000010036387890 */ /* 0x000fe2000fffe0ff */
[----:B------:R-:W-:Y:S02]  /*3290*/  UMOV UR57, 0x80004020 ;  /* 0x8000402000397882 */ /* 0x000fe40000000000 */
[----:B------:R-:W-:Y:S01]  /*32a0*/  R2UR UR9, R7 ;  /* 0x00000000070972ca */ /* 0x000fe200000e0000 */
[----:B------:R-:W-:Y:S03]  /*32b0*/  @!UPT UIADD3 URZ, UPT, UPT, URZ, URZ, URZ ;  /* 0x000000fffffff290 */ /* 0x000fe6000fffe0ff */
[----:B---3--:R-:W-:Y:S11]  /*32c0*/  @!P0 BRA `(.L_x_43) ;  /* 0x000000ac00f48947 */ /* 0x008ff60003800000 */
.L_x_112:
[----:B------:R3:W-:Y:S01]  /*32d0*/  UTCQMMA.2CTA tmem[UR12], gdesc[UR54], tmem[UR13], tmem[UR44], idesc[UR45], UP0 ;  /* 0x00ff2c360c0079ea */ /* 0x0007e2000820030d */
[----:B------:R4:W-:Y:S01]  /*32e0*/  UTCQMMA.2CTA tmem[UR10], gdesc[UR58], tmem[UR11], tmem[UR42], idesc[UR43], UPT ;  /* 0x00ff2a3a0a0079ea */ /* 0x0009e2000ba0030b */
[----:B------:R5:W-:Y:S01]  /*32f0*/  UTCQMMA.2CTA tmem[UR8], gdesc[UR56], tmem[UR9], tmem[UR40], idesc[UR41], UPT ;  /* 0x00ff2838080079ea */ /* 0x000be2000ba00309 */
[----:B------:R-:W2:Y:S01]  /*3300*/  SYNCS.PHASECHK.TRANS64.TRYWAIT P0, [UR18+0x1a0], R10 ;  /* 0x0001a00aff0075a7 */ /* 0x000ea20008001112 */
[----:B------:R-:W-:Y:S01]  /*3310*/  UIADD3 UR21, UPT, UPT, UR24, 0x1, URZ ;  /* 0x0000000118157890 */ /* 0x000fe2000fffe0ff */
[----:B------:R-:W-:Y:S01]  /*3320*/  IMAD.MOV.U32 R8, RZ, RZ, 0x58 ;  /* 0x00000058ff087424 */ /* 0x000fe200078e00ff */
[----:B------:R-:W-:Y:S01]  /*3330*/  UIADD3 UR25, UPT, UPT, UR19, 0xd0, URZ ;  /* 0x000000d013197890 */ /* 0x000fe2000fffe0ff */
[----:B--2---:R-:W-:Y:S01]  /*3340*/  IMAD.MOV.U32 R7, RZ, RZ, 0x100 ;  /* 0x00000100ff077424 */ /* 0x004fe200078e00ff */
[----:B------:R-:W-:Y:S02]  /*3350*/  UISETP.NE.AND UP0, UPT, UR21, 0x18, UPT ;  /* 0x000000181500788c */ /* 0x000fe4000bf05270 */
[----:B------:R-:W-:Y:S02]  /*3360*/  R2UR UR24, R8 ;  /* 0x00000000081872ca */ /* 0x000fe400000e0000 */
[----:B------:R-:W-:Y:S04]  /*3370*/  USEL UR21, UR21, URZ, UP0 ;  /* 0x000000ff15157287 */ /* 0x000fe80008000000 */
[----:B------:R-:W-:Y:S01]  /*3380*/  ULEA UR19, UR21, UR18, 0x3 ;  /* 0x0000001215137291 */ /* 0x000fe2000f8e18ff */
[----:B---3--:R-:W-:Y:S01]  /*3390*/  R2UR UR12, R7 ;  /* 0x00000000070c72ca */ /* 0x008fe200000e0000 */
[----:B----4-:R-:W-:Y:S02]  /*33a0*/  USEL UR10, URZ, 0x1, UP0 ;  /* 0x00000001ff0a7887 */ /* 0x010fe40008000000 */
[----:B-----5:R-:W-:Y:S04]  /*33b0*/  UIADD3 UR8, UPT, UPT, UR54, 0x180, URZ ;  /* 0x0000018036087890 */ /* 0x020fe8000fffe0ff */
[----:B------:R-:W-:Y:S01]  /*33c0*/  LOP3.LUT R12, R12, UR10, RZ, 0x3c, !PT ;  /* 0x0000000a0c0c7c12 */ /* 0x000fe2000f8e3cff */
[----:B------:R-:W-:Y:S07]  /*33d0*/  @!P0 BRA `(.L_x_44) ;  /* 0x000000ac00cc8947 */ /* 0x000fee0003800000 */
.L_x_114:
[----:B------:R-:W-:Y:S01]  /*33e0*/  SHF.L.U32 R9, R12, 0x1f, RZ ;  /* 0x0000001f0c097819 */ /* 0x000fe200000006ff */
[----:B------:R-:W-:Y:S02]  /*33f0*/  UMOV UR9, 0x80004020 ;  /* 0x8000402000097882 */ /* 0x000fe40000000000 */
[----:B------:R3:W-:Y:S01]  /*3400*/  UTCQMMA.2CTA tmem[UR24], gdesc[UR8], tmem[UR12], tmem[UR36], idesc[UR37], UPT ;  /* 0x00ff2408180079ea */ /* 0x0007e2000ba0030c */
[----:B------:R3:W-:Y:S01]  /*3410*/  UTCBAR.2CTA.MULTICAST [UR25], URZ, UR17 ;  /* 0x000000ff190073e9 */ /* 0x0007e20008200811 */
[----:B------:R-:W4:Y:S02]  /*3420*/  SYNCS.PHASECHK.TRANS64.TRYWAIT P0, [UR19+0x10], R9 ;  /* 0x00001009ff0075a7 */ /* 0x000f240008001113 */
[----:B---34-:R-:W-:Y:S05]  /*3430*/  @!P0 BRA `(.L_x_45) ;  /* 0x000000ac00d08947 */ /* 0x018fea0003800000 */
.L_x_116:
[----:B------:R-:W-:Y:S01]  /*3440*/  ULEA UR8, UR21, UR18, 0xd ;  /* 0x0000001215087291 */ /* 0x000fe2000f8e68ff */
[----:B------:R-:W-:Y:S01]  /*3450*/  R2UR UR12, R6 ;  /* 0x00000000060c72ca */ /* 0x000fe200000e0000 */
[----:B------:R-:W-:Y:S01]  /*3460*/  UIADD3 UR13, UPT, UPT, UR18, 0x190, URZ ;  /* 0x00000190120d7890 */ /* 0x000fe2000fffe0ff */
[----:B------:R-:W-:Y:S01]  /*3470*/  R2UR UR11, R5 ;  /* 0x00000000050b72ca */ /* 0x000fe200000e0000 */
[----:B------:R-:W-:Y:S01]  /*3480*/  UIADD3 UR8, UPT, UPT, UR8, 0x8800, URZ ;  /* 0x0000880008087890 */ /* 0x000fe2000fffe0ff */
[----:B------:R-:W-:Y:S01]  /*3490*/  R2UR UR10, R4 ;  /* 0x00000000040a72ca */ /* 0x000fe200000e0000 */
[----:B------:R-:W-:Y:S01]  /*34a0*/  UIADD3 UR19, UPT, UPT, UR19, 0xd0, URZ ;  /* 0x000000d013137890 */ /* 0x000fe2000fffe0ff */
[----:B------:R-:W-:Y:S01]  /*34b0*/  R2UR UR9, R3 ;  /* 0x00000000030972ca */ /* 0x000fe200000e0000 */
[----:B------:R-:W-:Y:S01]  /*34c0*/  USHF.R.U32.HI UR8, URZ, 0x4, UR8 ;  /* 0x00000004ff087899 */ /* 0x000fe20008011608 */
[----:B------:R-:W-:Y:S01]  /*34d0*/  LOP3.LUT R13, R13, 0x1, RZ, 0x3c, !PT ;  /* 0x000000010d0d7812 */ /* 0x000fe200078e3cff */
[----:B------:R-:W-:Y:S02]  /*34e0*/  UIADD3 UR24, UPT, UPT, UR21, 0x1, URZ ;  /* 0x0000000115187890 */ /* 0x000fe4000fffe0ff */
[----:B------:R-:W-:Y:S02]  /*34f0*/  ULOP3.LUT UR8, UR8, 0x3fc0, URZ, 0xc0, !UPT ;  /* 0x00003fc008087892 */ /* 0x000fe4000f8ec0ff */
[----:B------:R-:W-:Y:S02]  /*3500*/  UISETP.NE.AND UP0, UPT, UR24, 0x18, UPT ;  /* 0x000000181800788c */ /* 0x000fe4000bf05270 */
[----:B------:R-:W-:Y:S02]  /*3510*/  ULOP3.LUT UR60, UR8, 0x10000, URZ, 0xfc, !UPT ;  /* 0x00010000083c7892 */ /* 0x000fe4000f8efcff */
[----:B------:R-:W-:Y:S02]  /*3520*/  UIADD3 UR20, UPT, UPT, UR20, 0x1, URZ ;  /* 0x0000000114147890 */ /* 0x000fe4000fffe0ff */
[----:B------:R-:W-:Y:S02]  /*3530*/  UIADD3 UR58, UPT, UPT, UR60, 0x2, URZ ;  /* 0x000000023c3a7890 */ /* 0x000fe4000fffe0ff */
[----:B------:R-:W-:Y:S02]  /*3540*/  UIADD3 UR56, UPT, UPT, UR60, 0x4, URZ ;  /* 0x000000043c387890 */ /* 0x000fe4000fffe0ff */
[----:B------:R-:W-:Y:S02]  /*3550*/  UIADD3 UR54, UPT, UPT, UR60, 0x6, URZ ;  /* 0x000000063c367890 */ /* 0x000fe4000fffe0ff */
[----:B------:R-:W-:Y:S02]  /*3560*/  USEL UR21, URZ, 0x1, UP0 ;  /* 0x00000001ff157887 */ /* 0x000fe40008000000 */
[----:B------:R-:W-:Y:S02]  /*3570*/  USEL UR24, UR24, URZ, UP0 ;  /* 0x000000ff18187287 */ /* 0x000fe40008000000 */
[----:B------:R-:W-:Y:S01]  /*3580*/  UISETP.NE.AND UP0, UPT, UR20, -0x1, UPT ;  /* 0xffffffff1400788c */ /* 0x000fe2000bf05270 */
[----:B------:R-:W-:Y:S01]  /*3590*/  UMOV UR61, 0x40004040 ;  /* 0x40004040003d7882 */ /* 0x000fe20000000000 */
[----:B------:R-:W-:Y:S01]  /*35a0*/  UMOV UR59, 0x40004040 ;  /* 0x40004040003b7882 */ /* 0x000fe20000000000 */
[----:B------:R4:W-:Y:S01]  /*35b0*/  UTCQMMA.2CTA gdesc[UR52], gdesc[UR60], tmem[UR12], tmem[UR34], idesc[UR35], !UPT ;  /* 0x00ff223c340075ea */ /* 0x0009e2000fa0030c */
[----:B------:R-:W-:Y:S01]  /*35c0*/  UMOV UR57, 0x40004040 ;  /* 0x4000404000397882 */ /* 0x000fe20000000000 */
[----:B------:R4:W-:Y:S01]  /*35d0*/  UTCQMMA.2CTA gdesc[UR50], gdesc[UR58], tmem[UR11], tmem[UR32], idesc[UR33], UPT ;  /* 0x00ff203a320075ea */ /* 0x0009e2000ba0030b */
[----:B------:R-:W-:Y:S01]  /*35e0*/  UMOV UR55, 0x40004040 ;  /* 0x4000404000377882 */ /* 0x000fe20000000000 */
[----:B------:R4:W-:Y:S01]  /*35f0*/  UTCQMMA.2CTA gdesc[UR48], gdesc[UR56], tmem[UR10], tmem[UR28], idesc[UR29], UPT ;  /* 0x00ff1c38300075ea */ /* 0x0009e2000ba0030a */
[----:B------:R-:W-:Y:S01]  /*3600*/  UMOV UR8, 0x3 ;  /* 0x0000000300087882 */ /* 0x000fe20000000000 */
[----:B------:R4:W-:Y:S01]  /*3610*/  UTCQMMA.2CTA gdesc[UR46], gdesc[UR54], tmem[UR9], tmem[UR26], idesc[UR27], UPT ;  /* 0x00ff1a362e0075ea */ /* 0x0009e2000ba00309 */
[----:B------:R4:W-:Y:S01]  /*3620*/  UTCBAR.2CTA.MULTICAST [UR13], URZ, UR8 ;  /* 0x000000ff0d0073e9 */ /* 0x0009e20008200808 */
[----:B------:R-:W-:Y:S01]  /*3630*/  LOP3.LUT R12, R12, UR21, RZ, 0x3c, !PT ;  /* 0x000000150c0c7c12 */ /* 0x000fe2000f8e3cff */
[----:B------:R4:W-:Y:S01]  /*3640*/  UTCBAR.2CTA.MULTICAST [UR19], URZ, UR16 ;  /* 0x000000ff130073e9 */ /* 0x0009e20008200810 */
[----:B------:R-:W-:Y:S01]  /*3650*/  UMOV UR21, 0x1 ;  /* 0x0000000100157882 */ /* 0x000fe20000000000 */
[----:B------:R-:W-:Y:S05]  /*3660*/  BRA.U UP0, `(.L_x_46) ;  /* 0xfffffff900a07547 */ /* 0x000fea000b83ffff */
.L_x_41:
[----:B---34-:R-:W-:Y:S01]  /*3670*/  UIADD3 UR9, UPT, UPT, UR18, 0x8, URZ ;  /* 0x0000000812097890 */ /* 0x018fe2000fffe0ff */
[----:B------:R-:W-:Y:S01]  /*3680*/  SHF.L.U32 R12, R12, 0x1f, RZ ;  /* 0x0000001f0c0c7819 */ /* 0x000fe200000006ff */
[----:B------:R-:W-:Y:S01]  /*3690*/  ULOP3.LUT UR8, UR39, 0xffff, URZ, 0xc0, !UPT ;  /* 0x0000ffff27087892 */ /* 0x000fe2000f8ec0ff */
[----:B------:R-:W-:Y:S01]  /*36a0*/  SHF.L.U32 R6, R13, 0x1f, RZ ;  /* 0x0000001f0d067819 */ /* 0x000fe200000006ff */
[----:B------:R-:W-:-:S07]  /*36b0*/  ULEA UR10, UR24, UR18, 0x3 ;  /* 0x00000012180a7291 */ /* 0x000fce000f8e18ff */
[----:B------:R3:W-:Y:S02]  /*36c0*/  UTCBAR.2CTA.MULTICAST [UR9], URZ, UR8 ;  /* 0x000000ff090073e9 */ /* 0x0007e40008200808 */
[----:B------:R-:W4:Y:S02]  /*36d0*/  SYNCS.PHASECHK.TRANS64.TRYWAIT P0, [UR10+0x10], R12 ;  /* 0x0000100cff0075a7 */ /* 0x000f24000800110a */
[----:B---34-:R-:W-:Y:S05]  /*36e0*/  @!P0 BRA `(.L_x_47) ;  /* 0x000000ac00408947 */ /* 0x018fea0003800000 */
.L_x_118:
[----:B------:R-:W3:Y:S01]  /*36f0*/  SYNCS.PHASECHK.TRANS64.TRYWAIT P0, [UR18+0x198], R6 ;  /* 0x00019806ff0075a7 */ /* 0x000ee20008001112 */
[----:B------:R-:W-:Y:S01]  /*3700*/  IMAD.MOV.U32 R4, RZ, RZ, 0x40 ;  /* 0x00000040ff047424 */ /* 0x000fe200078e00ff */
[----:B------:R-:W-:Y:S01]  /*3710*/  ULEA UR20, UR24, UR18, 0xd ;  /* 0x0000001218147291 */ /* 0x000fe2000f8e68ff */
[----:B--2---:R-:W-:Y:S01]  /*3720*/  IMAD.MOV.U32 R3, RZ, RZ, 0x100 ;  /* 0x00000100ff037424 */ /* 0x004fe200078e00ff */
[----:B------:R-:W-:Y:S02]  /*3730*/  UISETP.NE.U32.AND UP0, UPT, UR21, URZ, UPT ;  /* 0x000000ff1500728c */ /* 0x000fe4000bf05070 */
[----:B------:R-:W-:Y:S01]  /*3740*/  R2UR UR9, R4 ;  /* 0x00000000040972ca */ /* 0x000fe200000e0000 */
[----:B------:R-:W-:Y:S01]  /*3750*/  UIADD3 UR20, UPT, UPT, UR20, 0x8800, URZ ;  /* 0x0000880014147890 */ /* 0x000fe2000fffe0ff */
[----:B------:R-:W-:Y:S01]  /*3760*/  IMAD.MOV.U32 R4, RZ, RZ, 0x48 ;  /* 0x00000048ff047424 */ /* 0x000fe200078e00ff */
[C---:B------:R-:W-:Y:S01]  /*3770*/  R2UR UR17, R3.reuse ;  /* 0x00000000031172ca */ /* 0x040fe200000e0000 */
[----:B------:R-:W-:Y:S01]  /*3780*/  UMOV UR34, 0x0 ;  /* 0x0000000000227882 */ /* 0x000fe20000000000 */
[----:B------:R-:W-:Y:S01]  /*3790*/  USHF.R.U32.HI UR20, URZ, 0x4, UR20 ;  /* 0x00000004ff147899 */ /* 0x000fe20008011614 */
[C---:B------:R-:W-:Y:S01]  /*37a0*/  R2UR UR16, R3.reuse ;  /* 0x00000000031072ca */ /* 0x040fe200000e0000 */
[----:B------:R-:W-:Y:S01]  /*37b0*/  UMOV UR35, 0x10210010 ;  /* 0x1021001000237882 */ /* 0x000fe20000000000 */
[----:B------:R-:W-:Y:S01]  /*37c0*/  R2UR UR13, R4 ;  /* 0x00000000040d72ca */ /* 0x000fe200000e0000 */
[----:B------:R-:W-:Y:S01]  /*37d0*/  IMAD.MOV.U32 R4, RZ, RZ, 0x50 ;  /* 0x00000050ff047424 */ /* 0x000fe200078e00ff */
[----:B------:R-:W-:Y:S01]  /*37e0*/  ULOP3.LUT UR20, UR20, 0x3fc0, URZ, 0xc0, !UPT ;  /* 0x00003fc014147892 */ /* 0x000fe2000f8ec0ff */
[----:B------:R-:W2:Y:S01]  /*37f0*/  S2UR UR8, SR_CgaCtaId ;  /* 0x00000000000879c3 */ /* 0x000ea20000008800 */
[----:B------:R-:W-:Y:S01]  /*3800*/  R2UR UR12, R3 ;  /* 0x00000000030c72ca */ /* 0x000fe200000e0000 */
[----:B------:R-:W-:Y:S01]  /*3810*/  UMOV UR19, 0x400 ;  /* 0x0000040000137882 */ /* 0x000fe20000000000 */
[----:B------:R-:W-:Y:S01]  /*3820*/  R2UR UR11, R4 ;  /* 0x00000000040b72ca */ /* 0x000fe200000e0000 */
[----:B------:R-:W-:-:S02]  /*3830*/  UIADD3 UR26, UPT, UPT, UR20, 0x80, URZ ;  /* 0x00000080141a7890 */ /* 0x000fc4000fffe0ff */
[----:B------:R-:W-:Y:S01]  /*3840*/  UIADD3 UR24, UPT, UPT, UR20, 0x100, URZ ;  /* 0x0000010014187890 */ /* 0x000fe2000fffe0ff */
[----:B--23--:R-:W-:Y:S11]  /*3850*/  @!P0 BRA `(.L_x_48) ;  /* 0x000000ac00008947 */ /* 0x00cff60003800000 */
.L_x_120:
[----:B------:R-:W-:Y:S01]  /*3860*/  ULEA UR18, UR8, UR19, 0x18 ;  /* 0x0000001308127291 */ /* 0x000fe2000f8ec0ff */
[----:B------:R-:W-:Y:S01]  /*3870*/  IMAD.MOV.U32 R4, RZ, RZ, 0x58 ;  /* 0x00000058ff047424 */ /* 0x000fe200078e00ff */
[----:B------:R-:W-:Y:S01]  /*3880*/  UMOV UR21, 0x80004020 ;  /* 0x8000402000157882 */ /* 0x000fe20000000000 */
[----:B------:R-:W-:Y:S01]  /*3890*/  UMOV UR32, 0x0 ;  /* 0x0000000000207882 */ /* 0x000fe20000000000 */
[----:B------:R-:W-:Y:S01]  /*38a0*/  UMOV UR33, 0x10210010 ;  /* 0x1021001000217882 */ /* 0x000fe20000000000 */
[----:B------:R-:W-:Y:S01]  /*38b0*/  UMOV UR27, 0x80004020 ;  /* 0x80004020001b7882 */ /* 0x000fe20000000000 */
[----:B------:R-:W-:Y:S01]  /*38c0*/  UMOV UR28, 0x0 ;  /* 0x00000000001c7882 */ /* 0x000fe20000000000 */
[----:B------:R-:W-:Y:S01]  /*38d0*/  UMOV UR29, 0x10210010 ;  /* 0x10210010001d7882 */ /* 0x000fe20000000000 */
[----:B------:R-:W-:Y:S01]  /*38e0*/  UMOV UR25, 0x80004020 ;  /* 0x8000402000197882 */ /* 0x000fe20000000000 */
[----:B------:R3:W-:Y:S01]  /*38f0*/  UTCQMMA.2CTA tmem[UR9], gdesc[UR20], tmem[UR17], tmem[UR34], idesc[UR35], UP0 ;  /* 0x00ff2214090079ea */ /* 0x0007e20008200311 */
[----:B------:R4:W-:Y:S01]  /*3900*/  UTCQMMA.2CTA tmem[UR13], gdesc[UR26], tmem[UR16], tmem[UR32], idesc[UR33], UPT ;  /* 0x00ff201a0d0079ea */ /* 0x0009e2000ba00310 */
[----:B------:R4:W-:Y:S01]  /*3910*/  UTCQMMA.2CTA tmem[UR11], gdesc[UR24], tmem[UR12], tmem[UR28], idesc[UR29], UPT ;  /* 0x00ff1c180b0079ea */ /* 0x0009e2000ba0030c */
[----:B------:R-:W5:Y:S01]  /*3920*/  SYNCS.PHASECHK.TRANS64.TRYWAIT P0, [UR18+0x1a0], R6 ;  /* 0x0001a006ff0075a7 */ /* 0x000f620008001112 */
[----:B--2---:R-:W-:Y:S01]  /*3930*/  IMAD.MOV.U32 R3, RZ, RZ, 0x100 ;  /* 0x00000100ff037424 */ /* 0x004fe200078e00ff */
[----:B------:R-:W-:Y:S01]  /*3940*/  R2UR UR19, R4 ;  /* 0x00000000041372ca */ /* 0x000fe200000e0000 */
[----:B------:R-:W-:-:S02]  /*3950*/  ULOP3.LUT UR39, UR39, 0xffff, URZ, 0xc0, !UPT ;  /* 0x0000ffff27277892 */ /* 0x000fc4000f8ec0ff */
[----:B------:R-:W-:Y:S01]  /*3960*/  UIADD3 UR10, UPT, UPT, UR10, 0xd0, URZ ;  /* 0x000000d00a0a7890 */ /* 0x000fe2000fffe0ff */
[----:B------:R-:W-:Y:S01]  /*3970*/  R2UR UR36, R3 ;  /* 0x00000000032472ca */ /* 0x000fe200000e0000 */
[----:B------:R-:W-:Y:S02]  /*3980*/  UIADD3 UR40, UPT, UPT, UR20, 0x180, URZ ;  /* 0x0000018014287890 */ /* 0x000fe4000fffe0ff */
[----:B---3--:R-:W-:Y:S01]  /*3990*/  UIADD3 UR17, UPT, UPT, UR18, 0x1b0, URZ ;  /* 0x000001b012117890 */ /* 0x008fe2000fffe0ff */
[----:B----45:R-:W-:Y:S11]  /*39a0*/  @!P0 BRA `(.L_x_49) ;  /* 0x000000a800c88947 */ /* 0x030ff60003800000 */
.L_x_122:
[----:B------:R-:W-:Y:S01]  /*39b0*/  UMOV UR12, 0x0 ;  /* 0x00000000000c7882 */ /* 0x000fe20000000000 */
[----:B------:R-:W-:Y:S01]  /*39c0*/  UMOV UR13, 0x10210010 ;  /* 0x10210010000d7882 */ /* 0x000fe20000000000 */
[----:B------:R-:W-:Y:S01]  /*39d0*/  UMOV UR41, 0x80004020 ;  /* 0x8000402000297882 */ /* 0x000fe20000000000 */
[----:B------:R-:W-:Y:S01]  /*39e0*/  UMOV UR9, 0x3 ;  /* 0x0000000300097882 */ /* 0x000fe20000000000 */
[----:B------:R3:W-:Y:S01]  /*39f0*/  UTCQMMA.2CTA tmem[UR19], gdesc[UR40], tmem[UR36], tmem[UR12], idesc[UR13], UPT ;  /* 0x00ff0c28130079ea */ /* 0x0007e2000ba00324 */
[----:B------:R3:W-:Y:S01]  /*3a00*/  UTCBAR.2CTA.MULTICAST [UR17], URZ, UR9 ;  /* 0x000000ff110073e9 */ /* 0x0007e20008200809 */
[----:B------:R3:W-:Y:S01]  /*3a10*/  UTCBAR.2CTA.MULTICAST [UR10], URZ, UR39 ;  /* 0x000000ff0a0073e9 */ /* 0x0007e20008200827 */
[----:B------:R-:W-:Y:S01]  /*3a20*/  NOP ;  /* 0x0000000000007918 */ /* 0x000fe20000000000 */
.L_x_38:
[----:B------:R-:W-:Y:S01]  /*3a30*/  ELECT P0, URZ, PT ;  /* 0x0000000000ff782f */ /* 0x000fe20003800000 */
[----:B------:R-:W-:Y:S01]  /*3a40*/  IMAD.MOV.U32 R4, RZ, RZ, 0x1 ;  /* 0x00000001ff047424 */ /* 0x000fe200078e00ff */
[----:B---3--:R-:W-:Y:S01]  /*3a50*/  UMOV UR10, 0x40 ;  /* 0x00000040000a7882 */ /* 0x008fe20000000000 */
[----:B------:R-:W-:Y:S01]  /*3a60*/  ULOP3.LUT UR9, UR8, 0x1, URZ, 0x3c, !UPT ;  /* 0x0000000108097892 */ /* 0x000fe2000f8e3cff */
[----:B--2---:R-:W-:Y:S01]  /*3a70*/  HFMA2 R3, -RZ, RZ, 0, 5.9604644775390625e-08 ;  /* 0x00000001ff037431 */ /* 0x004fe200000001ff */
[----:B------:R-:W-:Y:S01]  /*3a80*/  ULEA UR10, UR8, UR10, 0x18 ;  /* 0x0000000a080a7291 */ /* 0x000fe2000f8ec0ff */
[----:B------:R-:W-:Y:S01]  /*3a90*/  UVIRTCOUNT.DEALLOC.SMPOOL 0x80 ;  /* 0x000000800000784c */ /* 0x000fe20000000000 */
[----:B------:R-:W-:-:S04]  /*3aa0*/  UIADD3 UR11, UPT, UPT, UR18, 0x200, URZ ;  /* 0x00000200120b7890 */ /* 0x000fc8000fffe0ff */
[----:B------:R-:W-:-:S03]  /*3ab0*/  UPRMT UR9, UR9, 0x654, UR11 ;  /* 0x0000065409097896 */ /* 0x000fc6000800000b */
[----:B------:R2:W-:Y:S01]  /*3ac0*/  @P0 STS.U8 [UR10], R4 ;  /* 0x00000004ff000988 */ /* 0x0005e2000800000a */
[----:B------:R-:W-:Y:S06]  /*3ad0*/  BAR.SYNC.DEFER_BLOCKING 0x2, 0x120 ;  /* 0x0084800000007b1d */ /* 0x000fec0000010000 */
[----:B------:R2:W-:Y:S01]  /*3ae0*/  SYNCS.ARRIVE.TRANS64.RED.ART0 RZ, [UR9], R3 ;  /* 0x00000003ffff79a7 */ /* 0x0005e20008500409 */
[----:B------:R-:W3:Y:S02]  /*3af0*/  SYNCS.PHASECHK.TRANS64.TRYWAIT P0, [UR18+0x200], RZ ;  /* 0x000200ffff0075a7 */ /* 0x000ee40008001112 */
[----:B--23--:R-:W-:Y:S05]  /*3b00*/  @!P0 BRA `(.L_x_50) ;  /* 0x000000a8008c8947 */ /* 0x00cfea0003800000 */
.L_x_124:
[----:B------:R-:W-:Y:S01]  /*3b10*/  NOP ;  /* 0x0000000000007918 */ /* 0x000fe20000000000 */
[----:B------:R-:W-:Y:S01]  /*3b20*/  UMOV UR9, 0x50 ;  /* 0x0000005000097882 */ /* 0x000fe20000000000 */
[----:B-1----:R-:W-:Y:S01]  /*3b30*/  LOP3.LUT R8, R14, 0xffff, RZ, 0xc0, !PT ;  /* 0x0000ffff0e087812 */ /* 0x002fe200078ec0ff */
[----:B------:R-:W-:Y:S01]  /*3b40*/  ULEA UR9, UR8, UR9, 0x18 ;  /* 0x0000000908097291 */ /* 0x000fe2000f8ec0ff */
[----:B------:R-:W-:Y:S02]  /*3b50*/  IMAD.MOV.U32 R5, RZ, RZ, 0xffff ;  /* 0x0000ffffff057424 */ /* 0x000fe400078e00ff */
[----:B------:R-:W-:-:S04]  /*3b60*/  SHF.R.U32.HI R8, RZ, 0x5, R8 ;  /* 0x00000005ff087819 */ /* 0x000fc80000011608 */
[----:B------:R-:W-:Y:S01]  /*3b70*/  SHF.L.U32 R5, R5, R8, RZ ;  /* 0x0000000805057219 */ /* 0x000fe200000006ff */
[----:B------:R-:W-:Y:S01]  /*3b80*/  VIADD R6, R8, 0x10 ;  /* 0x0000001008067836 */ /* 0x000fe20000000000 */
[----:B--2---:R-:W1:Y:S04]  /*3b90*/  LDS R4, [UR9] ;  /* 0x00000009ff047984 */ /* 0x004e680008000800 */
[----:B------:R-:W-:-:S04]  /*3ba0*/  SHF.L.U32 R6, R3, R6, RZ ;  /* 0x0000000603067219 */ /* 0x000fc800000006ff */
[----:B------:R-:W-:-:S04]  /*3bb0*/  LOP3.LUT R5, R6, R5, RZ, 0xfc, !PT ;  /* 0x0000000506057212 */ /* 0x000fc800078efcff */
[C---:B------:R-:W-:Y:S02]  /*3bc0*/  LOP3.LUT R6, R5.reuse, 0xffff, RZ, 0xc0, !PT ;  /* 0x0000ffff05067812 */ /* 0x040fe400078ec0ff */
[----:B-1----:R-:W-:-:S04]  /*3bd0*/  LOP3.LUT R3, R5, 0xffff, R4, 0x80, !PT ;  /* 0x0000ffff05037812 */ /* 0x002fc800078e8004 */
[----:B------:R-:W-:-:S13]  /*3be0*/  ISETP.NE.AND P0, PT, R3, R6, PT ;  /* 0x000000060300720c */ /* 0x000fda0003f05270 */
[----:B------:R-:W-:Y:S05]  /*3bf0*/  @P0 BRA `(.L_x_51) ;  /* 0x0000000000500947 */ /* 0x000fea0003800000 */
[----:B------:R-:W-:Y:S02]  /*3c00*/  SHF.R.U32.HI R3, RZ, 0x10, R4 ;  /* 0x00000010ff037819 */ /* 0x000fe40000011604 */
[----:B------:R-:W-:-:S04]  /*3c10*/  SHF.R.U32.HI R4, RZ, 0x10, R5 ;  /* 0x00000010ff047819 */ /* 0x000fc80000011605 */
[----:B------:R-:W-:-:S04]  /*3c20*/  LOP3.LUT R3, R3, R4, RZ, 0xc0, !PT ;  /* 0x0000000403037212 */ /* 0x000fc800078ec0ff */
[----:B------:R-:W-:-:S13]  /*3c30*/  ISETP.NE.AND P0, PT, R3, R4, PT ;  /* 0x000000040300720c */ /* 0x000fda0003f05270 */
[----:B------:R-:W-:Y:S05]  /*3c40*/  @P0 BRA `(.L_x_52) ;  /* 0x0000000000300947 */ /* 0x000fea0003800000 */
[----:B------:R-:W-:Y:S01]  /*3c50*/  R2UR UR11, R5 ;  /* 0x00000000050b72ca */ /* 0x000fe200000e0000 */
[----:B------:R-:W1:Y:S01]  /*3c60*/  S2R R4, SR_LANEID ;  /* 0x0000000000047919 */ /* 0x000e620000000000 */
[----:B------:R-:W-:Y:S02]  /*3c70*/  VOTEU.ANY UR10, UPT, PT ;  /* 0x00000000000a7886 */ /* 0x000fe400038e0100 */
[----:B------:R-:W-:-:S09]  /*3c80*/  UFLO.U32 UR10, UR10 ;  /* 0x0000000a000a72bd */ /* 0x000fd200080e0000 */
[----:B------:R-:W-:-:S06]  /*3c90*/  ULOP3.LUT UR11, URZ, UR11, URZ, 0x33, !UPT ;  /* 0x0000000bff0b7292 */ /* 0x000fcc000f8e33ff */
[----:B------:R-:W-:-:S04]  /*3ca0*/  IMAD.U32 R3, RZ, RZ, UR11 ;  /* 0x0000000bff037e24 */ /* 0x000fc8000f8e00ff */
[----:B------:R-:W2:Y:S02]  /*3cb0*/  REDUX UR8, R3 ;  /* 0x00000000030873c4 */ /* 0x000ea40000000000 */
[----:B------:R3:W-:Y:S01]  /*3cc0*/  UTCATOMSWS.AND URZ, UR11 ;  /* 0x0000000b00ff79e3 */ /* 0x0007e20008000000 */
[----:B-1----:R-:W-:Y:S01]  /*3cd0*/  ISETP.EQ.U32.AND P0, PT, R4, UR10, PT ;  /* 0x0000000a04007c0c */ /* 0x002fe2000bf02070 */
[----:B--2---:R-:W-:-:S12]  /*3ce0*/  IMAD.U32 R4, RZ, RZ, UR8 ;  /* 0x00000008ff047e24 */ /* 0x004fd8000f8e00ff */
[----:B------:R3:W-:Y:S01]  /*3cf0*/  @P0 ATOMS.AND RZ, [UR9], R4 ;  /* 0x00000004ffff098c */ /* 0x0007e2000a800009 */
[----:B------:R-:W-:Y:S05]  /*3d00*/  BRA `(.L_x_53) ;  /* 0x0000000000147947 */ /* 0x000fea0003800000 */
.L_x_52:
[----:B------:R-:W-:Y:S02]  /*3d10*/  MOV R4, 0x3d30 ;  /* 0x00003d3000047802 */ /* 0x000fe40000000f00 */
[----:B------:R-:W-:Y:S05]  /*3d20*/  CALL.REL.NOINC `($__internal_0_$__cuda_sm10x_tcgen05_guardrail_trap_col_being_dealloced_not_returned_by_alloc) ;  /* 0x000000ac00587944 */ /* 0x000fea0003c00000 */
[----:B------:R-:W-:Y:S05]  /*3d30*/  BRA `(.L_x_53) ;  /* 0x0000000000087947 */ /* 0x000fea0003800000 */
.L_x_51:
[----:B------:R-:W-:Y:S02]  /*3d40*/  MOV R4, 0x3d60 ;  /* 0x00003d6000047802 */ /* 0x000fe40000000f00 */
[----:B------:R-:W-:Y:S05]  /*3d50*/  CALL.REL.NOINC `($__internal_2_$__cuda_sm10x_tcgen05_guardrail_trap_unallocated_columns_being_dealloced) ;  /* 0x000000ac00647944 */ /* 0x000fea0003c00000 */
.L_x_53:
[----:B------:R-:W-:Y:S01]  /*3d60*/  NOP ;  /* 0x0000000000007918 */ /* 0x000fe20000000000 */
[----:B------:R-:W-:Y:S05]  /*3d70*/  BRA `(.L_x_54) ;  /* 0x0000000000047947 */ /* 0x000fea0003800000 */
.L_x_9:
[----:B------:R-:W-:Y:S01]  /*3d80*/  NOP ;  /* 0x0000000000007918 */ /* 0x000fe20000000000 */
.L_x_54:
[C---:B------:R-:W-:Y:S02]  /*3d90*/  ISETP.NE.AND P0, PT, R0.reuse, 0xc, PT ;  /* 0x0000000c0000780c */ /* 0x040fe40003f05270 */
[----:B------:R-:W-:-:S11]  /*3da0*/  ISETP.NE.AND P1, PT, R0, 0xd, PT ;  /* 0x0000000d0000780c */ /* 0x000fd60003f25270 */
[----:B------:R-:W-:Y:S05]  /*3db0*/  @P0 BRA `(.L_x_55) ;  /* 0x00000000002c0947 */ /* 0x000fea0003800000 */
[----:B------:R-:W1:Y:S01]  /*3dc0*/  S2UR UR9, SR_CgaCtaId ;  /* 0x00000000000979c3 */ /* 0x000e620000008800 */
[----:B------:R-:W-:Y:S01]  /*3dd0*/  UMOV UR10, 0x400 ;  /* 0x00000400000a7882 */ /* 0x000fe20000000000 */
[----:B------:R-:W-:Y:S01]  /*3de0*/  UMOV UR8, 0x20 ;  /* 0x0000002000087882 */ /* 0x000fe20000000000 */
[----:B------:R-:W-:Y:S01]  /*3df0*/  ELECT P2, URZ, PT ;  /* 0x0000000000ff782f */ /* 0x000fe20003840000 */
[----:B-1----:R-:W-:Y:S02]  /*3e00*/  ULEA UR9, UR9, UR10, 0x18 ;  /* 0x0000000a09097291 */ /* 0x002fe4000f8ec0ff */
[----:B------:R-:W-:-:S04]  /*3e10*/  UIADD3 UR10, UPT, UPT, -UR8, 0x100000, URZ ;  /* 0x00100000080a7890 */ /* 0x000fc8000fffe1ff */
[----:B---3--:R-:W-:Y:S02]  /*3e20*/  USHF.L.U32 UR11, UR10, 0xb, URZ ;  /* 0x0000000b0a0b7899 */ /* 0x008fe400080006ff */
[----:B------:R-:W-:Y:S01]  /*3e30*/  USHF.L.U32 UR10, UR10, 0x1, URZ ;  /* 0x000000010a0a7899 */ /* 0x000fe200080006ff */
[----:B------:R-:W1:Y:S11]  /*3e40*/  FENCE.VIEW.ASYNC.S ;  /* 0x00000000000073c6 */ /* 0x000e760000000000 */
[----:B-1----:R1:W3:Y:S01]  /*3e50*/  SYNCS.EXCH.64 URZ, [UR9+0x200], UR10 ;  /* 0x0002000a09ff75b2 */ /* 0x0022e20008000100 */
[----:B------:R-:W-:Y:S01]  /*3e60*/  NOP ;  /* 0x0000000000007918 */ /* 0x000fe20000000000 */
.L_x_55:
[----:B------:R-:W-:Y:S01]  /*3e70*/  NOP ;  /* 0x0000000000007918 */ /* 0x000fe20000000000 */
[----:B------:R-:W-:Y:S05]  /*3e80*/  @P1 BRA `(.L_x_56) ;  /* 0x0000000000f41947 */ /* 0x000fea0003800000 */
[----:B------:R-:W-:-:S08]  /*3e90*/  NOP ;  /* 0x0000000000007918 */ /* 0x000fd00000000000 */
[----:B------:R-:W1:-:S00]  /*3ea0*/  USETMAXREG.DEALLOC.CTAPOOL 0x30 ;  /* 0x00000030000079c8 */ /* 0x000e4000080e0500 */
[----:B------:R-:W2:Y:S01]  /*3eb0*/  LDCU UR8, c[0x0][0x640] ;  /* 0x0000c800ff0877ac */ /* 0x000ea20008000800 */
[----:B-1----:R-:W1:Y:S01]  /*3ec0*/  LDCU UR10, c[0x0][0x654] ;  /* 0x0000ca80ff0a77ac */ /* 0x002e620008000800 */
[----:B------:R-:W4:Y:S01]  /*3ed0*/  LDCU UR12, c[0x0][0x63c] ;  /* 0x0000c780ff0c77ac */ /* 0x000f220008000800 */
[----:B------:R-:W5:Y:S01]  /*3ee0*/  LDCU UR16, c[0x0][0x628] ;  /* 0x0000c500ff1077ac */ /* 0x000f620008000800 */
[----:B--2---:R-:W-:-:S04]  /*3ef0*/  UIMAD.WIDE.U32 UR8, UR31, UR8, URZ ;  /* 0x000000081f0872a5 */ /* 0x004fc8000f8e00ff */
[----:B------:R-:W-:-:S04]  /*3f00*/  UIADD3 UR13, UPT, UPT, -UR9, UR31, URZ ;  /* 0x0000001f090d7290 */ /* 0x000fc8000fffe1ff */
[----:B------:R-:W-:-:S04]  /*3f10*/  USHF.R.U32.HI UR13, URZ, UR14, UR13 ;  /* 0x0000000eff0d7299 */ /* 0x000fc8000801160d */
[----:B------:R-:W-:Y:S01]  /*3f20*/  UIADD3 UR13, UPT, UPT, UR9, UR13, URZ ;  /* 0x0000000d090d7290 */ /* 0x000fe2000fffe0ff */
[----:B------:R-:W2:Y:S03]  /*3f30*/  LDCU.64 UR8, c[0x0][0x630] ;  /* 0x0000c600ff0877ac */ /* 0x000ea60008000a00 */
[----:B------:R-:W-:-:S04]  /*3f40*/  USHF.R.U32.HI UR13, URZ, UR7, UR13 ;  /* 0x00000007ff0d7299 */ /* 0x000fc8000801160d */
[----:B-1----:R-:W-:Y:S02]  /*3f50*/  UISETP.GE.AND UP0, UPT, UR13, UR10, UPT ;  /* 0x0000000a0d00728c */ /* 0x002fe4000bf06270 */
[----:B------:R-:W-:Y:S02]  /*3f60*/  UIADD3 UR10, UPT, UPT, -UR13, URZ, URZ ;  /* 0x000000ff0d0a7290 */ /* 0x000fe4000fffe1ff */
[----:B------:R-:W-:Y:S02]  /*3f70*/  USEL UR17, UR15, UR6, !UP0 ;  /* 0x000000060f117287 */ /* 0x000fe4000c000000 */
[----:B----4-:R-:W-:Y:S02]  /*3f80*/  UIMAD UR12, UR10, UR12, UR31 ;  /* 0x0000000c0a0c72a4 */ /* 0x010fe4000f8e021f */
        /* <DEDUP_REMOVED lines=8> */
[----:B---3--:R-:W1:Y:S03]  /*4010*/  LDCU.64 UR10, c[0x0][0x620] ;  /* 0x0000c400ff0a77ac */ /* 0x008e660008000a00 */
[----:B------:R-:W-:-:S04]  /*4020*/  UIADD3 UR9, UPT, UPT, UR19, UR9, URZ ;  /* 0x0000000913097290 */ /* 0x000fc8000fffe0ff */
[----:B------:R-:W-:-:S04]  /*4030*/  USHF.R.U32.HI UR9, URZ, UR17, UR9 ;  /* 0x00000011ff097299 */ /* 0x000fc80008011609 */
[----:B------:R-:W-:-:S04]  /*4040*/  UIADD3 UR17, UPT, UPT, -UR9, URZ, URZ ;  /* 0x000000ff09117290 */ /* 0x000fc8000fffe1ff */
[----:B--2---:R-:W-:-:S04]  /*4050*/  UIMAD UR8, UR8, UR17, UR12 ;  /* 0x00000011080872a4 */ /* 0x004fc8000f8e020c */
[----:B-1----:R-:W-:-:S04]  /*4060*/  UIMAD UR10, UR13, UR10, UR8 ;  /* 0x0000000a0d0a72a4 */ /* 0x002fc8000f8e0208 */
[----:B-----5:R-:W-:-:S03]  /*4070*/  UIMAD.WIDE.U32 UR12, UR10, UR16, URZ ;  /* 0x000000100a0c72a5 */ /* 0x020fc6000f8e00ff */
[----:B------:R-:W1:Y:S01]  /*4080*/  LDCU UR8, c[0x0][0x60c] ;  /* 0x0000c180ff0877ac */ /* 0x000e620008000800 */
[----:B------:R-:W-:-:S04]  /*4090*/  UIADD3 UR12, UPT, UPT, UR10, -UR13, URZ ;  /* 0x8000000d0a0c7290 */ /* 0x000fc8000fffe0ff */
[----:B------:R-:W-:-:S04]  /*40a0*/  USHF.R.U32.HI UR12, URZ, UR30, UR12 ;  /* 0x0000001eff0c7299 */ /* 0x000fc8000801160c */
[----:B------:R-:W-:-:S04]  /*40b0*/  UIADD3 UR12, UPT, UPT, UR13, UR12, URZ ;  /* 0x0000000c0d0c7290 */ /* 0x000fc8000fffe0ff */
[----:B------:R-:W-:Y:S02]  /*40c0*/  USHF.R.U32.HI UR12, URZ, UR23, UR12 ;  /* 0x00000017ff0c7299 */ /* 0x000fe4000801160c */
[----:B-1----:R-:W-:Y:S02]  /*40d0*/  UISETP.GE.AND UP0, UPT, UR31, UR8, UPT ;  /* 0x000000081f00728c */ /* 0x002fe4000bf06270 */
[----:B------:R-:W-:-:S04]  /*40e0*/  UIADD3 UR13, UPT, UPT, -UR12, URZ, URZ ;  /* 0x000000ff0c0d7290 */ /* 0x000fc8000fffe1ff */
[----:B------:R-:W-:-:S03]  /*40f0*/  UIMAD UR11, UR13, UR11, UR10 ;  /* 0x0000000b0d0b72a4 */ /* 0x000fc6000f8e020a */
[----:B------:R-:W-:Y:S09]  /*4100*/  BRA.U UP0, `(.L_x_56) ;  /* 0x0000000100547547 */ /* 0x000ff2000b800000 */
[----:B------:R-:W1:Y:S01]  /*4110*/  S2UR UR13, SR_CgaCtaId ;  /* 0x00000000000d79c3 */ /* 0x000e620000008800 */
[----:B------:R-:W-:Y:S01]  /*4120*/  UMOV UR8, 0x400 ;  /* 0x0000040000087882 */ /* 0x000fe20000000000 */
[----:B------:R-:W2:Y:S01]  /*4130*/  LDCU UR10, c[0x0][0x614] ;  /* 0x0000c280ff0a77ac */ /* 0x000ea20008000800 */
[----:B------:R-:W3:Y:S01]  /*4140*/  LDCU.64 UR16, c[0x0][0x348] ;  /* 0x00006900ff1077ac */ /* 0x000ee20008000a00 */
[----:B------:R-:W-:-:S04]  /*4150*/  ULOP3.LUT UR9, URZ, UR9, URZ, 0x33, !UPT ;  /* 0x00000009ff097292 */ /* 0x000fc8000f8e33ff */
[----:B--2---:R-:W-:-:S03]  /*4160*/  UIADD3 UR10, UPT, UPT, UR9, UR10, URZ ;  /* 0x0000000a090a7290 */ /* 0x004fc6000fffe0ff */
[----:B------:R-:W-:Y:S01]  /*4170*/  UMOV UR9, URZ ;  /* 0x000000ff00097c82 */ /* 0x000fe20008000000 */
[----:B-1----:R-:W-:Y:S02]  /*4180*/  ULEA UR13, UR13, UR8, 0x18 ;  /* 0x000000080d0d7291 */ /* 0x002fe4000f8ec0ff */
[----:B---3--:R-:W-:Y:S02]  /*4190*/  UIADD3 UR16, UP0, UPT, UR16, 0x200, URZ ;  /* 0x0000020010107890 */ /* 0x008fe4000ff1e0ff */
[----:B------:R-:W-:Y:S02]  /*41a0*/  ULEA UR10, UR10, UR38, 0x1 ;  /* 0x000000260a0a7291 */ /* 0x000fe4000f8e08ff */
[----:B------:R-:W-:Y:S02]  /*41b0*/  UIADD3.X UR17, UPT, UPT, URZ, UR17, URZ, UP0, !UPT ;  /* 0x00000011ff117290 */ /* 0x000fe400087fe4ff */
[----:B------:R-:W-:Y:S01]  /*41c0*/  UIADD3 UR8, UPT, UPT, UR13, 0x800, URZ ;  /* 0x000008000d087890 */ /* 0x000fe2000fffe0ff */
[----:B------:R-:W1:Y:S01]  /*41d0*/  SYNCS.PHASECHK.TRANS64.TRYWAIT P1, [UR13+0x1d0], RZ ;  /* 0x0001d0ffff0075a7 */ /* 0x000e62000802110d */
[----:B------:R-:W-:Y:S01]  /*41e0*/  USHF.L.U32 UR10, UR10, 0x7, URZ ;  /* 0x000000070a0a7899 */ /* 0x000fe200080006ff */
[----:B-1----:R-:W-:Y:S11]  /*41f0*/  @!P1 BRA `(.L_x_57) ;  /* 0x000000a000e89947 */ /* 0x002ff60003800000 */
.L_x_126:
[----:B------:R2:W-:Y:S01]  /*4200*/  UTMASTG.4D [UR8], [UR16], desc[URZ] ;  /* 0x0000ff08100073b5 */ /* 0x0005e20008019000 */
[----:B-1----:R-:W-:Y:S01]  /*4210*/  HFMA2 R3, -RZ, RZ, 0, 5.9604644775390625e-08 ;  /* 0x00000001ff037431 */ /* 0x002fe200000001ff */
[----:B------:R0:W-:Y:S01]  /*4220*/  UTMACMDFLUSH ;  /* 0x00000000000079b7 */ /* 0x0001e20000000000 */
[----:B------:R-:W-:-:S04]  /*4230*/  DEPBAR.LE SB0, 0x0 ;  /* 0x000080000000791a */ /* 0x000fc80000000000 */
[----:B------:R2:W-:Y:S01]  /*4240*/  SYNCS.ARRIVE.TRANS64.ART0 RZ, [UR13+0x1d8], R3 ;  /* 0x0001d803ffff79a7 */ /* 0x0005e2000850000d */
[----:B------:R-:W-:Y:S01]  /*4250*/  NOP ;  /* 0x0000000000007918 */ /* 0x000fe20000000000 */
.L_x_56:
[----:B------:R-:W-:-:S13]  /*4260*/  ISETP.GT.AND P1, PT, R0, 0x3, PT ;  /* 0x000000030000780c */ /* 0x000fda0003f24270 */
[----:B------:R-:W-:Y:S05]  /*4270*/  @P1 BRA `(.L_x_58) ;  /* 0x0000007800c01947 */ /* 0x000fea0003800000 */
[----:B------:R-:W-:Y:S01]  /*4280*/  NOP ;  /* 0x0000000000007918 */ /* 0x000fe20000000000 */
.L_x_59:
[----:B------:R-:W-:-:S08]  /*4290*/  NOP ;  /* 0x0000000000007918 */ /* 0x000fd00000000000 */
[----:B------:R-:W1:Y:S02]  /*42a0*/  USETMAXREG.TRY_ALLOC.CTAPOOL UP0, 0xc0 ;  /* 0x000000c0000079c8 */ /* 0x000e640008000600 */
[----:B-1----:R-:W-:Y:S05]  /*42b0*/  BRA.U !UP0, `(.L_x_59) ;  /* 0xfffffffd08f47547 */ /* 0x002fea000b83ffff */
[----:B--2---:R-:W1:Y:S01]  /*42c0*/  LDCU UR8, c[0x0][0x60c] ;  /* 0x0000c180ff0877ac */ /* 0x004e620008000800 */
[----:B------:R-:W-:Y:S01]  /*42d0*/  MOV R134, 0x1 ;  /* 0x0000000100867802 */ /* 0x000fe20000000f00 */
[----:B-1----:R-:W-:Y:S01]  /*42e0*/  UISETP.GE.AND UP0, UPT, UR31, UR8, UPT ;  /* 0x000000081f00728c */ /* 0x002fe2000bf06270 */
[----:B---3--:R-:W-:Y:S08]  /*42f0*/  BAR.SYNC.DEFER_BLOCKING 0x2, 0x120 ;  /* 0x0084800000007b1d */ /* 0x008ff00000010000 */
[----:B------:R-:W-:Y:S05]  /*4300*/  BRA.U UP0, `(.L_x_60) ;  /* 0x00000079007c7547 */ /* 0x000fea000b800000 */
[----:B------:R-:W1:Y:S01]  /*4310*/  S2UR UR8, SR_CgaCtaId ;  /* 0x00000000000879c3 */ /* 0x000e620000008800 */
[----:B------:R-:W-:Y:S01]  /*4320*/  UMOV UR9, 0x400 ;  /* 0x0000040000097882 */ /* 0x000fe20000000000 */
[----:B----45:R-:W-:Y:S01]  /*4330*/  HFMA2 R3, -RZ, RZ, -0.0 , 0 ;  /* 0x80000000ff037431 */ /* 0x030fe200000001ff */
[----:B------:R-:W2:Y:S01]  /*4340*/  LDCU UR10, c[0x0][0x640] ;  /* 0x0000c800ff0a77ac */ /* 0x000ea20008000800 */
[----:B------:R-:W3:Y:S01]  /*4350*/  LDCU UR12, c[0x0][0x634] ;  /* 0x0000c680ff0c77ac */ /* 0x000ee20008000800 */
[----:B--2---:R-:W-:Y:S02]  /*4360*/  UIMAD.WIDE.U32 UR10, UR31, UR10, URZ ;  /* 0x0000000a1f0a72a5 */ /* 0x004fe4000f8e00ff */
[----:B-1----:R-:W-:Y:S01]  /*4370*/  ULEA UR8, UR8, UR9, 0x18 ;  /* 0x0000000908087291 */ /* 0x002fe2000f8ec0ff */
[----:B------:R-:W1:Y:S01]  /*4380*/  LDCU UR9, c[0x0][0x654] ;  /* 0x0000ca80ff0977ac */ /* 0x000e620008000800 */
[----:B------:R-:W-:-:S07]  /*4390*/  UIADD3 UR10, UPT, UPT, -UR11, UR31, URZ ;  /* 0x0000001f0b0a7290 */ /* 0x000fce000fffe1ff */
[----:B------:R-:W2:Y:S01]  /*43a0*/  SYNCS.PHASECHK.TRANS64.TRYWAIT P0, [UR8+0x1c8], R3 ;  /* 0x0001c803ff0075a7 */ /* 0x000ea20008001108 */
[----:B------:R-:W-:-:S04]  /*43b0*/  USHF.R.U32.HI UR10, URZ, UR14, UR10 ;  /* 0x0000000eff0a7299 */ /* 0x000fc8000801160a */
[----:B------:R-:W-:-:S04]  /*43c0*/  UIADD3 UR10, UPT, UPT, UR11, UR10, URZ ;  /* 0x0000000a0b0a7290 */ /* 0x000fc8000fffe0ff */
[----:B------:R-:W-:-:S04]  /*43d0*/  USHF.R.U32.HI UR10, URZ, UR7, UR10 ;  /* 0x00000007ff0a7299 */ /* 0x000fc8000801160a */
[----:B-1----:R-:W-:Y:S01]  /*43e0*/  UISETP.GE.AND UP0, UPT, UR10, UR9, UPT ;  /* 0x000000090a00728c */ /* 0x002fe2000bf06270 */
[----:B------:R-:W1:Y:S10]  /*43f0*/  LDCU UR9, c[0x0][0x63c] ;  /* 0x0000c780ff0977ac */ /* 0x000e740008000800 */
[----:B---3--:R-:W3:Y:S02]  /*4400*/  @UP0 LDCU UR12, c[0x0][0x64c] ;  /* 0x0000c980ff0c07ac */ /* 0x008ee40008000800 */
[----:B-123--:R-:W-:Y:S05]  /*4410*/  @!P0 BRA `(.L_x_61) ;  /* 0x000000a000788947 */ /* 0x00efea0003800000 */
.L_x_128:
[----:B------:R-:W2:Y:S01]  /*4420*/  SYNCS.PHASECHK.TRANS64.TRYWAIT P2, [UR8+0x190], RZ ;  /* 0x000190ffff0075a7 */ /* 0x000ea20008041108 */
[----:B------:R-:W-:Y:S01]  /*4430*/  UIADD3 UR10, UPT, UPT, -UR10, URZ, URZ ;  /* 0x000000ff0a0a7290 */ /* 0x000fe2000fffe1ff */
[----:B------:R-:W-:Y:S01]  /*4440*/  IMAD.U32 R85, R2, 0x10000, RZ ;  /* 0x0001000002557824 */ /* 0x000fe200078e00ff */
[----:B------:R-:W-:Y:S02]  /*4450*/  USEL UR11, UR15, UR6, !UP0 ;  /* 0x000000060f0b7287 */ /* 0x000fe4000c000000 */
[----:B------:R-:W-:Y:S02]  /*4460*/  UIMAD UR10, UR10, UR9, UR31 ;  /* 0x000000090a0a72a4 */ /* 0x000fe4000f8e021f */
[----:B------:R-:W-:Y:S01]  /*4470*/  USEL UR9, UR22, UR5, !UP0 ;  /* 0x0000000516097287 */ /* 0x000fe2000c000000 */
[----:B------:R-:W-:Y:S01]  /*4480*/  LOP3.LUT R85, R85, 0x600000, RZ, 0xc0, !PT ;  /* 0x0060000055557812 */ /* 0x000fe200078ec0ff */
[----:B------:R-:W-:Y:S02]  /*4490*/  UIMAD.WIDE.U32 UR12, UR10, UR12, URZ ;  /* 0x0000000c0a0c72a5 */ /* 0x000fe4000f8e00ff */
[----:B------:R-:W-:-:S02]  /*44a0*/  ULOP3.LUT UR9, UR9, 0xff, URZ, 0xc0, !UPT ;  /* 0x000000ff09097892 */ /* 0x000fc4000f8ec0ff */
[----:B------:R-:W-:Y:S02]  /*44b0*/  UIADD3 UR10, UPT, UPT, UR10, -UR13, URZ ;  /* 0x8000000d0a0a7290 */ /* 0x000fe4000fffe0ff */
[----:B------:R-:W-:Y:S01]  /*44c0*/  ULOP3.LUT UR11, UR11, 0xff, URZ, 0xc0, !UPT ;  /* 0x000000ff0b0b7892 */ /* 0x000fe2000f8ec0ff */
[----:B------:R-:W3:Y:S01]  /*44d0*/  LDC R161, c[0x0][0x38c] ;  /* 0x0000e300ffa17b82 */ /* 0x000ee20000000800 */
[----:B------:R-:W-:Y:S02]  /*44e0*/  USHF.R.U32.HI UR9, URZ, UR9, UR10 ;  /* 0x00000009ff097299 */ /* 0x000fe4000801160a */
[----:B------:R-:W-:Y:S01]  /*44f0*/  USHF.L.U32 UR31, UR31, 0x7, URZ ;  /* 0x000000071f1f7899 */ /* 0x000fe200080006ff */
[----:B------:R-:W-:Y:S01]  /*4500*/  R2UR UR10, R85 ;  /* 0x00000000550a72ca */ /* 0x000fe200000e0000 */
[----:B------:R-:W-:-:S03]  /*4510*/  UIADD3 UR9, UPT, UPT, UR13, UR9, URZ ;  /* 0x000000090d097290 */ /* 0x000fc6000fffe0ff */
[----:B------:R-:W4:Y:S01]  /*4520*/  LDC R4, c[0x0][0x614] ;  /* 0x00018500ff047b82 */ /* 0x000f220000000800 */
[----:B------:R-:W-:Y:S01]  /*4530*/  USHF.R.U32.HI UR9, URZ, UR11, UR9 ;  /* 0x0000000bff097299 */ /* 0x000fe20008011609 */
[----:B------:R-:W-:-:S06]  /*4540*/  IMAD.U32 R162, RZ, RZ, UR31 ;  /* 0x0000001fffa27e24 */ /* 0x000fcc000f8e00ff */
[----:B-1----:R-:W1:Y:S01]  /*4550*/  LDC R3, c[0x0][0x380] ;  /* 0x0000e000ff037b82 */ /* 0x002e620000000800 */
[----:B---3--:R-:W-:Y:S01]  /*4560*/  IMAD.MOV R6, RZ, RZ, -R161 ;  /* 0x000000ffff067224 */ /* 0x008fe200078e0aa1 */
[C---:B------:R-:W-:Y:S01]  /*4570*/  ISETP.GT.AND P0, PT, R161.reuse, RZ, PT ;  /* 0x000000ffa100720c */ /* 0x040fe20003f04270 */
[----:B------:R-:W-:-:S03]  /*4580*/  VIADD R10, R161, 0xffffffff ;  /* 0xffffffffa10a7836 */ /* 0x000fc60000000000 */
[----:B------:R-:W-:Y:S01]  /*4590*/  SHF.R.S32.HI R6, RZ, 0x1f, R6 ;  /* 0x0000001fff067819 */ /* 0x000fe20000011406 */
[----:B----4-:R-:W-:-:S03]  /*45a0*/  VIADD R5, R4, -UR9 ;  /* 0x8000000904057c36 */ /* 0x010fc60008000000 */
[----:B------:R-:W-:Y:S01]  /*45b0*/  LEA.HI R113, R6, -R161, RZ, 0x7 ;  /* 0x800000a106717211 */ /* 0x000fe200078f38ff */
[----:B------:R-:W-:-:S03]  /*45c0*/  ULOP3.LUT UR9, URZ, UR9, URZ, 0x33, !UPT ;  /* 0x00000009ff097292 */ /* 0x000fc6000f8e33ff */
[----:B------:R-:W-:Y:S01]  /*45d0*/  SHF.R.S32.HI R113, RZ, 0x7, R113 ;  /* 0x00000007ff717819 */ /* 0x000fe20000011471 */
[----:B-1----:R-:W-:-:S04]  /*45e0*/  IMAD.IADD R160, R161, 0x1, -R3 ;  /* 0x00000001a1a07824 */ /* 0x002fc800078e0a03 */
[----:B------:R-:W-:Y:S02]  /*45f0*/  IMAD.MOV R113, RZ, RZ, -R113 ;  /* 0x000000ffff717224 */ /* 0x000fe400078e0a71 */
[----:B------:R-:W-:Y:S01]  /*4600*/  IMAD R160, R5, 0x80, R160 ;  /* 0x0000008005a07824 */ /* 0x000fe200078e02a0 */
[----:B------:R-:W-:-:S03]  /*4610*/  SHF.R.S32.HI R5, RZ, 0x1f, R10 ;  /* 0x0000001fff057819 */ /* 0x000fc6000001140a */
[----:B------:R-:W-:Y:S01]  /*4620*/  IMAD.MOV R9, RZ, RZ, -R160 ;  /* 0x000000ffff097224 */ /* 0x000fe200078e0aa0 */
[C---:B------:R-:W-:Y:S01]  /*4630*/  ISETP.GT.AND P1, PT, R160.reuse, RZ, PT ;  /* 0x000000ffa000720c */ /* 0x040fe20003f24270 */
[----:B------:R-:W-:Y:S01]  /*4640*/  VIADD R8, R160, 0xffffffff ;  /* 0xffffffffa0087836 */ /* 0x000fe20000000000 */
[----:B------:R-:W-:Y:S02]  /*4650*/  LEA.HI R5, R5, R10, RZ, 0x7 ;  /* 0x0000000a05057211 */ /* 0x000fe400078f38ff */
[----:B------:R-:W-:Y:S02]  /*4660*/  SHF.R.S32.HI R9, RZ, 0x1f, R9 ;  /* 0x0000001fff097819 */ /* 0x000fe40000011409 */
[----:B------:R-:W-:Y:S02]  /*4670*/  SHF.R.S32.HI R7, RZ, 0x1f, R8 ;  /* 0x0000001fff077819 */ /* 0x000fe40000011408 */
[----:B------:R-:W-:Y:S01]  /*4680*/  LEA.HI R6, R9, -R160, RZ, 0x7 ;  /* 0x800000a009067211 */ /* 0x000fe200078f38ff */
[----:B------:R-:W-:Y:S01]  /*4690*/  IMAD.MOV.U32 R9, RZ, RZ, 0x1 ;  /* 0x00000001ff097424 */ /* 0x000fe200078e00ff */
[----:B------:R-:W-:Y:S01]  /*46a0*/  LEA.HI R7, R7, R8, RZ, 0x7 ;  /* 0x0000000807077211 */ /* 0x000fe200078f38ff */
[----:B------:R-:W-:Y:S01]  /*46b0*/  IMAD.MOV.U32 R8, RZ, RZ, 0x0 ;  /* 0x00000000ff087424 */ /* 0x000fe200078e00ff */
[----:B------:R-:W-:-:S02]  /*46c0*/  SHF.R.S32.HI R6, RZ, 0x7, R6 ;  /* 0x00000007ff067819 */ /* 0x000fc40000011406 */
[----:B------:R-:W-:Y:S01]  /*46d0*/  LEA.HI.SX32 R10, R7, 0x1, 0x19 ;  /* 0x00000001070a7811 */ /* 0x000fe200078fcaff */
[----:B------:R-:W-:Y:S01]  /*46e0*/  @P0 IMAD.HI R113, R5, 0x2000000, R8 ;  /* 0x0200000005710827 */ /* 0x000fe200078e0208 */
[----:B------:R-:W-:-:S03]  /*46f0*/  LOP3.LUT R5, R2, 0x7f, RZ, 0xc0, !PT ;  /* 0x0000007f02057812 */ /* 0x000fc600078ec0ff */
[----:B------:R-:W-:Y:S01]  /*4700*/  IMAD.MOV R6, RZ, RZ, -R6 ;  /* 0x000000ffff067224 */ /* 0x000fe200078e0a06 */
[----:B------:R-:W-:Y:S01]  /*4710*/  LOP3.LUT R162, R5, 0x80, R162, 0xf8, !PT ;  /* 0x0000008005a27812 */ /* 0x000fe200078ef8a2 */
[----:B------:R-:W-:Y:S02]  /*4720*/  VIADD R5, R4, UR9 ;  /* 0x0000000904057c36 */ /* 0x000fe40008000000 */
[----:B------:R-:W-:Y:S02]  /*4730*/  @!P1 IMAD.MOV.U32 R10, RZ, RZ, R6 ;  /* 0x000000ffff0a9224 */ /* 0x000fe400078e0006 */
[----:B------:R-:W-:-:S03]  /*4740*/  IMAD R162, R5, 0x100, R162 ;  /* 0x0000010005a27824 */ /* 0x000fc600078e02a2 */
[----:B------:R-:W-:-:S05]  /*4750*/  VIMNMX R113, PT, PT, R10, R113, PT ;  /* 0x000000710a717248 */ /* 0x000fca0003fe0100 */
[----:B------:R-:W-:-:S05]  /*4760*/  VIADD R84, R113, 0xffffffff ;  /* 0xffffffff71547836 */ /* 0x000fca0000000000 */
[----:B------:R-:W-:-:S05]  /*4770*/  VIMNMX R36, PT, PT, RZ, R84, !PT ;  /* 0x00000054ff247248 */ /* 0x000fca0007fe0100 */
[----:B------:R-:W-:Y:S01]  /*4780*/  IMAD R36, R36, -0x80, R161 ;  /* 0xffffff8024247824 */ /* 0x000fe200078e02a1 */
[----:B--2---:R-:W-:Y:S06]  /*4790*/  @!P2 BRA `(.L_x_62) ;  /* 0x0000009c00b8a947 */ /* 0x004fec0003800000 */
.L_x_130:
[----:B------:R-:W-:Y:S01]  /*47a0*/  IADD3 R3, PT, PT, R36, -R3, R162 ;  /* 0x8000000324037210 */ /* 0x000fe20007ffe0a2 */
[----:B-1----:R-:W1:Y:S01]  /*47b0*/  LDTM.x32 R4, tmem[UR10] ;  /* 0x0000000a000479ee */ /* 0x002e6200082c0000 */
[----:B------:R-:W-:Y:S01]  /*47c0*/  LOP3.LUT R86, R85, 0x20, RZ, 0xfc, !PT ;  /* 0x0000002055567812 */ /* 0x000fe200078efcff */
[----:B------:R-:W2:Y:S01]  /*47d0*/  LDC R164, c[0x0][0x600] ;  /* 0x00018000ffa47b82 */ /* 0x000ea20000000800 */
[----:B------:R-:W-:Y:S01]  /*47e0*/  VIADDMNMX R3, R3, 0x1, R36, PT ;  /* 0x0000000103037846 */ /* 0x000fe20003800124 */
[----:B------:R-:W-:Y:S01]  /*47f0*/  UIADD3 UR13, UPT, UPT, UR8, 0x198, URZ ;  /* 0x00000198080d7890 */ /* 0x000fe2000fffe0ff */
[----:B------:R-:W-:Y:S01]  /*4800*/  R2UR UR9, R86 ;  /* 0x00000000560972ca */ /* 0x000fe200000e0000 */
[----:B------:R-:W-:Y:S01]  /*4810*/  VIADD R160, R160, 0xffffff80 ;  /* 0xffffff80a0a07836 */ /* 0x000fe20000000000 */
[C---:B------:R-:W-:Y:S01]  /*4820*/  LOP3.LUT R87, R85.reuse, 0x40, RZ, 0xfc, !PT ;  /* 0x0000004055577812 */ /* 0x040fe200078efcff */
[----:B------:R-:W-:Y:S01]  /*4830*/  IMAD.MOV R138, RZ, RZ, -R3 ;  /* 0x000000ffff8a7224 */ /* 0x000fe200078e0a03 */
[----:B------:R-:W-:Y:S01]  /*4840*/  LOP3.LUT R112, R85, 0x60, RZ, 0xfc, !PT ;  /* 0x0000006055707812 */ /* 0x000fe200078efcff */
[----:B------:R-:W-:Y:S01]  /*4850*/  IMAD.MOV.U32 R3, RZ, RZ, -0x1 ;  /* 0xffffffffff037424 */ /* 0x000fe200078e00ff */
[----:B------:R-:W-:-:S02]  /*4860*/  UPRMT UR13, UR4, 0x654, UR13 ;  /* 0x00000654040d7896 */ /* 0x000fc4000800000d */
[----:B------:R-:W-:-:S04]  /*4870*/  VIADDMNMX R36, R138, 0x20, RZ, !PT ;  /* 0x000000208a247846 */ /* 0x000fc800078001ff */
[----:B------:R-:W-:Y:S01]  /*4880*/  SHF.R.U32.HI R36, RZ, R36, R3 ;  /* 0x00000024ff247219 */ /* 0x000fe20000011603 */
[----:B------:R-:W3:Y:S01]  /*4890*/  LDTM.x32 R52, tmem[UR9] ;  /* 0x00000009003479ee */ /* 0x000ee200082c0000 */
[----:B------:R-:W-:Y:S02]  /*48a0*/  R2UR UR9, R87 ;  /* 0x00000000570972ca */ /* 0x000fe400000e0000 */
[----:B------:R-:W-:-:S05]  /*48b0*/  R2P PR, R36, 0x7e ;  /* 0x0000007e24007804 */ /* 0x000fca0000000000 */
[----:B-1----:R-:W-:Y:S02]  /*48c0*/  SEL R99, R5, 0xff800000, P1 ;  /* 0xff80000005637807 */ /* 0x002fe40000800000 */
[----:B------:R-:W-:Y:S02]  /*48d0*/  SEL R88, R6, 0xff800000, P2 ;  /* 0xff80000006587807 */ /* 0x000fe40001000000 */
[----:B------:R-:W-:Y:S02]  /*48e0*/  SEL R89, R7, 0xff800000, P3 ;  /* 0xff80000007597807 */ /* 0x000fe40001800000 */
[----:B------:R-:W-:Y:S02]  /*48f0*/  SEL R90, R8, 0xff800000, P4 ;  /* 0xff800000085a7807 */ /* 0x000fe40002000000 */
[----:B------:R-:W-:Y:S02]  /*4900*/  SEL R91, R9, 0xff800000, P5 ;  /* 0xff800000095b7807 */ /* 0x000fe40002800000 */
[----:B------:R-:W-:-:S02]  /*4910*/  SEL R102, R10, 0xff800000, P6 ;  /* 0xff8000000a667807 */ /* 0x000fc40003000000 */
[C---:B------:R-:W-:Y:S02]  /*4920*/  R2P PR, R36.reuse.B1, 0x7f ;  /* 0x0000007f24007804 */ /* 0x040fe40000001000 */
[----:B------:R-:W-:Y:S02]  /*4930*/  LOP3.LUT R5, R36, 0x1, RZ, 0xc0, !PT ;  /* 0x0000000124057812 */ /* 0x000fe400078ec0ff */
[----:B------:R-:W-:Y:S02]  /*4940*/  VIADDMNMX R6, R138, 0x60, RZ, !PT ;  /* 0x000000608a067846 */ /* 0x000fe400078001ff */
[----:B------:R-:W-:Y:S02]  /*4950*/  SEL R92, R12, 0xff800000, P0 ;  /* 0xff8000000c5c7807 */ /* 0x000fe40000000000 */
[----:B------:R-:W-:Y:S02]  /*4960*/  SEL R93, R13, 0xff800000, P1 ;  /* 0xff8000000d5d7807 */ /* 0x000fe40000800000 */
[----:B------:R-:W-:-:S02]  /*4970*/  SEL R94, R14, 0xff800000, P2 ;  /* 0xff8000000e5e7807 */ /* 0x000fc40001000000 */
[----:B------:R-:W-:Y:S02]  /*4980*/  SEL R95, R15, 0xff800000, P3 ;  /* 0xff8000000f5f7807 */ /* 0x000fe40001800000 */
[----:B------:R-:W-:Y:S02]  /*4990*/  SEL R96, R16, 0xff800000, P4 ;  /* 0xff80000010607807 */ /* 0x000fe40002000000 */
[----:B------:R-:W-:Y:S02]  /*49a0*/  SEL R97, R17, 0xff800000, P5 ;  /* 0xff80000011617807 */ /* 0x000fe40002800000 */
[----:B------:R-:W-:Y:S02]  /*49b0*/  SEL R108, R18, 0xff800000, P6 ;  /* 0xff800000126c7807 */ /* 0x000fe40003000000 */
[----:B------:R-:W-:Y:S02]  /*49c0*/  R2P PR, R36.B2, 0x7f ;  /* 0x0000007f24007804 */ /* 0x000fe40000002000 */
[----:B------:R-:W-:-:S03]  /*49d0*/  SHF.R.U32.HI R139, RZ, R6, R3 ;  /* 0x00000006ff8b7219 */ /* 0x000fc60000011603 */
[----:B------:R-:W-:Y:S02]  /*49e0*/  SEL R100, R20, 0xff800000, P0 ;  /* 0xff80000014647807 */ /* 0x000fe40000000000 */
[----:B------:R-:W-:Y:S02]  /*49f0*/  SEL R101, R21, 0xff800000, P1 ;  /* 0xff80000015657807 */ /* 0x000fe40000800000 */
[----:B------:R-:W-:Y:S02]  /*4a00*/  SEL R104, R22, 0xff800000, P2 ;  /* 0xff80000016687807 */ /* 0x000fe40001000000 */
[----:B------:R-:W-:Y:S02]  /*4a10*/  SEL R105, R23, 0xff800000, P3 ;  /* 0xff80000017697807 */ /* 0x000fe40001800000 */
[----:B------:R-:W-:Y:S02]  /*4a20*/  SEL R106, R24, 0xff800000, P4 ;  /* 0xff800000186a7807 */ /* 0x000fe40002000000 */
[----:B------:R-:W-:-:S02]  /*4a30*/  SEL R107, R25, 0xff800000, P5 ;  /* 0xff800000196b7807 */ /* 0x000fc40002800000 */
[----:B------:R-:W-:Y:S02]  /*4a40*/  SEL R114, R26, 0xff800000, P6 ;  /* 0xff8000001a727807 */ /* 0x000fe40003000000 */
[----:B------:R-:W-:-:S05]  /*4a50*/  R2P PR, R36.B3, 0x7f ;  /* 0x0000007f24007804 */ /* 0x000fca0000003000 */
[----:B------:R-:W-:Y:S02]  /*4a60*/  SEL R110, R28, 0xff800000, P0 ;  /* 0xff8000001c6e7807 */ /* 0x000fe40000000000 */
[----:B------:R-:W-:Y:S02]  /*4a70*/  ISETP.NE.U32.AND P0, PT, R5, 0x1, PT ;  /* 0x000000010500780c */ /* 0x000fe40003f05070 */
[----:B------:R-:W-:Y:S02]  /*4a80*/  SEL R111, R29, 0xff800000, P1 ;  /* 0xff8000001d6f7807 */ /* 0x000fe40000800000 */
[----:B------:R-:W-:Y:S02]  /*4a90*/  LOP3.LUT P1, RZ, R36, 0x80, RZ, 0xc0, !PT ;  /* 0x0000008024ff7812 */ /* 0x000fe4000782c0ff */
[----:B------:R-:W-:Y:S02]  /*4aa0*/  SEL R98, R4, 0xff800000, !P0 ;  /* 0xff80000004627807 */ /* 0x000fe40004000000 */
[----:B------:R-:W-:-:S02]  /*4ab0*/  LOP3.LUT P0, RZ, R36, 0x8000, RZ, 0xc0, !PT ;  /* 0x0000800024ff7812 */ /* 0x000fc4000780c0ff */
[----:B------:R-:W-:Y:S02]  /*4ac0*/  VIADDMNMX R4, R138, 0x40, RZ, !PT ;  /* 0x000000408a047846 */ /* 0x000fe400078001ff */
[----:B------:R-:W-:Y:S02]  /*4ad0*/  SEL R103, R11, 0xff800000, P1 ;  /* 0xff8000000b677807 */ /* 0x000fe40000800000 */
[C---:B------:R-:W-:Y:S02]  /*4ae0*/  LOP3.LUT P1, RZ, R36.reuse, 0x800000, RZ, 0xc0, !PT ;  /* 0x0080000024ff7812 */ /* 0x040fe4000782c0ff */
[----:B------:R-:W-:Y:S02]  /*4af0*/  SEL R109, R19, 0xff800000, P0 ;  /* 0xff800000136d7807 */ /* 0x000fe40000000000 */
[----:B------:R-:W-:Y:S02]  /*4b00*/  ISETP.GT.AND P0, PT, R36, -0x1, PT ;  /* 0xffffffff2400780c */ /* 0x000fe40003f04270 */
[----:B------:R-:W-:-:S02]  /*4b10*/  SHF.R.U32.HI R4, RZ, R4, R3 ;  /* 0x00000004ff047219 */ /* 0x000fc40000011603 */
[----:B------:R-:W-:Y:S02]  /*4b20*/  SEL R115, R27, 0xff800000, P1 ;  /* 0xff8000001b737807 */ /* 0x000fe40000800000 */
[----:B------:R-:W-:Y:S02]  /*4b30*/  SEL R116, R30, 0xff800000, P2 ;  /* 0xff8000001e747807 */ /* 0x000fe40001000000 */
[----:B------:R-:W-:Y:S02]  /*4b40*/  SEL R117, R31, 0xff800000, P3 ;  /* 0xff8000001f757807 */ /* 0x000fe40001800000 */
[----:B------:R-:W-:Y:S02]  /*4b50*/  SEL R118, R32, 0xff800000, P4 ;  /* 0xff80000020767807 */ /* 0x000fe40002000000 */
[----:B------:R-:W-:Y:S02]  /*4b60*/  SEL R119, R33, 0xff800000, P5 ;  /* 0xff80000021777807 */ /* 0x000fe40002800000 */
[----:B------:R-:W-:-:S02]  /*4b70*/  SEL R120, R34, 0xff800000, P6 ;  /* 0xff80000022787807 */ /* 0x000fc40003000000 */
[----:B------:R-:W-:Y:S02]  /*4b80*/  R2P PR, R4, 0x7e ;  /* 0x0000007e04007804 */ /* 0x000fe40000000000 */
[----:B------:R-:W-:Y:S02]  /*4b90*/  SEL R121, R35, 0xff800000, !P0 ;  /* 0xff80000023797807 */ /* 0x000fe40004000000 */
[----:B------:R-:W1:Y:S01]  /*4ba0*/  LDTM.x32 R20, tmem[UR9] ;  /* 0x00000009001479ee */ /* 0x000e6200082c0000 */
[----:B---3--:R-:W-:Y:S02]  /*4bb0*/  SEL R53, R53, 0xff800000, P1 ;  /* 0xff80000035357807 */ /* 0x008fe40000800000 */
[----:B------:R-:W-:Y:S02]  /*4bc0*/  SEL R54, R54, 0xff800000, P2 ;  /* 0xff80000036367807 */ /* 0x000fe40001000000 */
[----:B------:R-:W-:Y:S02]  /*4bd0*/  SEL R55, R55, 0xff800000, P3 ;  /* 0xff80000037377807 */ /* 0x000fe40001800000 */
[----:B------:R-:W-:-:S02]  /*4be0*/  SEL R56, R56, 0xff800000, P4 ;  /* 0xff80000038387807 */ /* 0x000fc40002000000 */
[----:B------:R-:W-:Y:S02]  /*4bf0*/  SEL R57, R57, 0xff800000, P5 ;  /* 0xff80000039397807 */ /* 0x000fe40002800000 */
[----:B------:R-:W-:Y:S02]  /*4c00*/  SEL R58, R58, 0xff800000, P6 ;  /* 0xff8000003a3a7807 */ /* 0x000fe40003000000 */
[C---:B------:R-:W-:Y:S02]  /*4c10*/  R2P PR, R4.reuse.B1, 0x7f ;  /* 0x0000007f04007804 */ /* 0x040fe40000001000 */
[----:B------:R-:W-:Y:S02]  /*4c20*/  LOP3.LUT R5, R4, 0x1, RZ, 0xc0, !PT ;  /* 0x0000000104057812 */ /* 0x000fe400078ec0ff */
[----:B------:R-:W-:Y:S02]  /*4c30*/  R2UR UR9, R112 ;  /* 0x00000000700972ca */ /* 0x000fe400000e0000 */
[----:B------:R-:W-:-:S02]  /*4c40*/  SEL R60, R60, 0xff800000, P0 ;  /* 0xff8000003c3c7807 */ /* 0x000fc40000000000 */
[----:B------:R-:W-:Y:S02]  /*4c50*/  SEL R61, R61, 0xff800000, P1 ;  /* 0xff8000003d3d7807 */ /* 0x000fe40000800000 */
[----:B------:R-:W-:Y:S02]  /*4c60*/  SEL R62, R62, 0xff800000, P2 ;  /* 0xff8000003e3e7807 */ /* 0x000fe40001000000 */
[----:B------:R-:W-:Y:S02]  /*4c70*/  SEL R63, R63, 0xff800000, P3 ;  /* 0xff8000003f3f7807 */ /* 0x000fe40001800000 */
[----:B------:R-:W-:Y:S02]  /*4c80*/  SEL R64, R64, 0xff800000, P4 ;  /* 0xff80000040407807 */ /* 0x000fe40002000000 */
[----:B------:R-:W-:Y:S02]  /*4c90*/  SEL R65, R65, 0xff800000, P5 ;  /* 0xff80000041417807 */ /* 0x000fe40002800000 */
[----:B------:R-:W-:-:S02]  /*4ca0*/  SEL R66, R66, 0xff800000, P6 ;  /* 0xff80000042427807 */ /* 0x000fc40003000000 */
[----:B------:R-:W-:Y:S02]  /*4cb0*/  R2P PR, R4.B2, 0x7f ;  /* 0x0000007f04007804 */ /* 0x000fe40000002000 */
[----:B------:R-:W-:-:S03]  /*4cc0*/  VIADDMNMX R138, R138, 0x80, RZ, !PT ;  /* 0x000000808a8a7846 */ /* 0x000fc600078001ff */
[----:B------:R-:W-:Y:S02]  /*4cd0*/  SEL R68, R68, 0xff800000, P0 ;  /* 0xff80000044447807 */ /* 0x000fe40000000000 */
[----:B------:R-:W-:Y:S02]  /*4ce0*/  SEL R69, R69, 0xff800000, P1 ;  /* 0xff80000045457807 */ /* 0x000fe40000800000 */
[----:B------:R-:W-:Y:S02]  /*4cf0*/  SEL R70, R70, 0xff800000, P2 ;  /* 0xff80000046467807 */ /* 0x000fe40001000000 */
[----:B------:R-:W-:Y:S02]  /*4d00*/  SEL R71, R71, 0xff800000, P3 ;  /* 0xff80000047477807 */ /* 0x000fe40001800000 */
[----:B------:R-:W-:Y:S02]  /*4d10*/  SEL R72, R72, 0xff800000, P4 ;  /* 0xff80000048487807 */ /* 0x000fe40002000000 */
[----:B------:R-:W-:-:S02]  /*4d20*/  SEL R73, R73, 0xff800000, P5 ;  /* 0xff80000049497807 */ /* 0x000fc40002800000 */
[----:B------:R-:W-:Y:S02]  /*4d30*/  SEL R74, R74, 0xff800000, P6 ;  /* 0xff8000004a4a7807 */ /* 0x000fe40003000000 */
[----:B------:R-:W-:Y:S02]  /*4d40*/  R2P PR, R4.B3, 0x7f ;  /* 0x0000007f04007804 */ /* 0x000fe40000003000 */
[----:B------:R-:W-:-:S03]  /*4d50*/  SHF.R.U32.HI R3, RZ, R138, R3 ;  /* 0x0000008aff037219 */ /* 0x000fc60000011603 */
[----:B------:R-:W-:Y:S02]  /*4d60*/  SEL R76, R76, 0xff800000, P0 ;  /* 0xff8000004c4c7807 */ /* 0x000fe40000000000 */
[----:B------:R-:W-:Y:S02]  /*4d70*/  ISETP.NE.U32.AND P0, PT, R5, 0x1, PT ;  /* 0x000000010500780c */ /* 0x000fe40003f05070 */
[----:B------:R-:W-:Y:S02]  /*4d80*/  SEL R77, R77, 0xff800000, P1 ;  /* 0xff8000004d4d7807 */ /* 0x000fe40000800000 */
[----:B------:R-:W-:Y:S02]  /*4d90*/  LOP3.LUT P1, RZ, R4, 0x80, RZ, 0xc0, !PT ;  /* 0x0000008004ff7812 */ /* 0x000fe4000782c0ff */
[----:B------:R-:W-:Y:S02]  /*4da0*/  SEL R52, R52, 0xff800000, !P0 ;  /* 0xff80000034347807 */ /* 0x000fe40004000000 */
[----:B------:R-:W-:-:S02]  /*4db0*/  LOP3.LUT P0, RZ, R4, 0x8000, RZ, 0xc0, !PT ;  /* 0x0000800004ff7812 */ /* 0x000fc4000780c0ff */
[----:B------:R-:W-:Y:S02]  /*4dc0*/  SEL R59, R59, 0xff800000, P1 ;  /* 0xff8000003b3b7807 */ /* 0x000fe40000800000 */
[C---:B------:R-:W-:Y:S02]  /*4dd0*/  LOP3.LUT P1, RZ, R4.reuse, 0x800000, RZ, 0xc0, !PT ;  /* 0x0080000004ff7812 */ /* 0x040fe4000782c0ff */
[----:B------:R-:W-:Y:S02]  /*4de0*/  SEL R67, R67, 0xff800000, P0 ;  /* 0xff80000043437807 */ /* 0x000fe40000000000 */
[----:B------:R-:W-:Y:S02]  /*4df0*/  ISETP.GT.AND P0, PT, R4, -0x1, PT ;  /* 0xffffffff0400780c */ /* 0x000fe40003f04270 */
[----:B------:R-:W-:Y:S02]  /*4e00*/  SEL R75, R75, 0xff800000, P1 ;  /* 0xff8000004b4b7807 */ /* 0x000fe40000800000 */
[----:B------:R-:W-:-:S02]  /*4e10*/  SEL R78, R78, 0xff800000, P2 ;  /* 0xff8000004e4e7807 */ /* 0x000fc40001000000 */
[----:B------:R-:W-:Y:S02]  /*4e20*/  SEL R79, R79, 0xff800000, P3 ;  /* 0xff8000004f4f7807 */ /* 0x000fe40001800000 */
[----:B------:R-:W-:Y:S02]  /*4e30*/  SEL R80, R80, 0xff800000, P4 ;  /* 0xff80000050507807 */ /* 0x000fe40002000000 */
[----:B------:R-:W-:Y:S02]  /*4e40*/  SEL R81, R81, 0xff800000, P5 ;  /* 0xff80000051517807 */ /* 0x000fe40002800000 */
[----:B------:R-:W-:Y:S02]  /*4e50*/  SEL R82, R82, 0xff800000, P6 ;  /* 0xff80000052527807 */ /* 0x000fe40003000000 */
[----:B------:R-:W-:Y:S02]  /*4e60*/  R2P PR, R139, 0x7e ;  /* 0x0000007e8b007804 */ /* 0x000fe40000000000 */
[----:B------:R-:W-:-:S02]  /*4e70*/  SEL R83, R83, 0xff800000, !P0 ;  /* 0xff80000053537807 */ /* 0x000fc40004000000 */
[----:B------:R-:W-:Y:S02]  /*4e80*/  LOP3.LUT R4, R139, 0x1, RZ, 0xc0, !PT ;  /* 0x000000018b047812 */ /* 0x000fe400078ec0ff */
[----:B-1----:R-:W-:Y:S02]  /*4e90*/  SEL R129, R21, 0xff800000, P1 ;  /* 0xff80000015817807 */ /* 0x002fe40000800000 */
[----:B------:R-:W-:Y:S02]  /*4ea0*/  SEL R122, R22, 0xff800000, P2 ;  /* 0xff800000167a7807 */ /* 0x000fe40001000000 */
[----:B------:R-:W-:Y:S02]  /*4eb0*/  SEL R123, R23, 0xff800000, P3 ;  /* 0xff800000177b7807 */ /* 0x000fe40001800000 */
[----:B------:R-:W-:Y:S02]  /*4ec0*/  SEL R124, R24, 0xff800000, P4 ;  /* 0xff800000187c7807 */ /* 0x000fe40002000000 */
[----:B------:R-:W-:-:S02]  /*4ed0*/  SEL R125, R25, 0xff800000, P5 ;  /* 0xff800000197d7807 */ /* 0x000fc40002800000 */
[----:B------:R-:W-:Y:S02]  /*4ee0*/  SEL R132, R26, 0xff800000, P6 ;  /* 0xff8000001a847807 */ /* 0x000fe40003000000 */
[----:B------:R-:W-:-:S05]  /*4ef0*/  R2P PR, R139.B1, 0x7f ;  /* 0x0000007f8b007804 */ /* 0x000fca0000001000 */
        /* <DEDUP_REMOVED lines=11> */
[----:B------:R-:W-:Y:S02]  /*4fb0*/  SEL R128, R20, 0xff800000, !P0 ;  /* 0xff80000014807807 */ /* 0x000fe40004000000 */
[----:B------:R-:W-:Y:S02]  /*4fc0*/  LOP3.LUT P0, RZ, R139, 0x80, RZ, 0xc0, !PT ;  /* 0x000000808bff7812 */ /* 0x000fe4000780c0ff */
[----:B------:R-:W-:-:S02]  /*4fd0*/  SEL R150, R38, 0xff800000, P2 ;  /* 0xff80000026967807 */ /* 0x000fc40001000000 */
[----:B------:R-:W-:Y:S02]  /*4fe0*/  SEL R133, R27, 0xff800000, P0 ;  /* 0xff8000001b857807 */ /* 0x000fe40000000000 */
[----:B------:R-:W-:Y:S02]  /*4ff0*/  LOP3.LUT P0, RZ, R139, 0x8000, RZ, 0xc0, !PT ;  /* 0x000080008bff7812 */ /* 0x000fe4000780c0ff */
[----:B------:R-:W-:Y:S02]  /*5000*/  SEL R151, R39, 0xff800000, P3 ;  /* 0xff80000027977807 */ /* 0x000fe40001800000 */
[----:B------:R-:W-:Y:S02]  /*5010*/  SEL R137, R35, 0xff800000, P0 ;  /* 0xff80000023897807 */ /* 0x000fe40000000000 */
[----:B------:R-:W1:Y:S01]  /*5020*/  LDTM.x32 R4, tmem[UR9] ;  /* 0x00000009000479ee */ /* 0x000e6200082c0000 */
[----:B------:R-:W-:Y:S02]  /*5030*/  LOP3.LUT P0, RZ, R139, 0x800000, RZ, 0xc0, !PT ;  /* 0x008000008bff7812 */ /* 0x000fe4000780c0ff */
[----:B------:R-:W-:-:S02]  /*5040*/  SEL R144, R40, 0xff800000, P4 ;  /* 0xff80000028907807 */ /* 0x000fc40002000000 */
[----:B------:R-:W-:Y:S02]  /*5050*/  SEL R43, R43, 0xff800000, P0 ;  /* 0xff8000002b2b7807 */ /* 0x000fe40000000000 */
[----:B------:R-:W-:Y:S02]  /*5060*/  SEL R145, R41, 0xff800000, P5 ;  /* 0xff80000029917807 */ /* 0x000fe40002800000 */
[----:B------:R-:W-:Y:S02]  /*5070*/  SEL R42, R42, 0xff800000, P6 ;  /* 0xff8000002a2a7807 */ /* 0x000fe40003000000 */
[----:B------:R-:W-:Y:S02]  /*5080*/  R2P PR, R139.B3, 0x7f ;  /* 0x0000007f8b007804 */ /* 0x000fe40000003000 */
[----:B------:R-:W-:-:S03]  /*5090*/  R2UR UR9, R87 ;  /* 0x00000000570972ca */ /* 0x000fc600000e0000 */
[----:B------:R-:W-:Y:S02]  /*50a0*/  SEL R138, R44, 0xff800000, P0 ;  /* 0xff8000002c8a7807 */ /* 0x000fe40000000000 */
[----:B------:R-:W-:Y:S02]  /*50b0*/  ISETP.GT.AND P0, PT, R139, -0x1, PT ;  /* 0xffffffff8b00780c */ /* 0x000fe40003f04270 */
[----:B------:R-:W-:Y:S02]  /*50c0*/  SEL R139, R45, 0xff800000, P1 ;  /* 0xff8000002d8b7807 */ /* 0x000fe40000800000 */
[----:B------:R-:W-:Y:S02]  /*50d0*/  SEL R142, R46, 0xff800000, P2 ;  /* 0xff8000002e8e7807 */ /* 0x000fe40001000000 */
[----:B------:R-:W-:Y:S02]  /*50e0*/  SEL R143, R47, 0xff800000, P3 ;  /* 0xff8000002f8f7807 */ /* 0x000fe40001800000 */
[----:B------:R-:W-:-:S02]  /*50f0*/  SEL R48, R48, 0xff800000, P4 ;  /* 0xff80000030307807 */ /* 0x000fc40002000000 */
[----:B------:R-:W-:Y:S02]  /*5100*/  SEL R49, R49, 0xff800000, P5 ;  /* 0xff80000031317807 */ /* 0x000fe40002800000 */
[----:B------:R-:W-:Y:S02]  /*5110*/  SEL R50, R50, 0xff800000, P6 ;  /* 0xff80000032327807 */ /* 0x000fe40003000000 */
[----:B------:R-:W-:Y:S02]  /*5120*/  R2P PR, R3, 0x7e ;  /* 0x0000007e03007804 */ /* 0x000fe40000000000 */
[----:B------:R-:W-:-:S03]  /*5130*/  SEL R51, R51, 0xff800000, !P0 ;  /* 0xff80000033337807 */ /* 0x000fc60004000000 */
        /* <DEDUP_REMOVED lines=8> */
[----:B------:R-:W-:Y:S02]  /*51c0*/  FMNMX R6, R90, R91, !PT ;  /* 0x0000005b5a067209 */ /* 0x000fe40007800000 */
        /* <DEDUP_REMOVED lines=8> */
[----:B------:R-:W-:-:S03]  /*5250*/  FMNMX3 R6, R6, R96, R97, !PT ;  /* 0x0000006006067276 */ /* 0x000fc60007800061 */
        /* <DEDUP_REMOVED lines=10> */
[----:B------:R-:W-:Y:S02]  /*5300*/  LOP3.LUT P0, RZ, R3, 0x800000, RZ, 0xc0, !PT ;  /* 0x0080000003ff7812 */ /* 0x000fe4000780c0ff */
[----:B------:R-:W-:-:S02]  /*5310*/  SEL R24, R24, 0xff800000, P4 ;  /* 0xff80000018187807 */ /* 0x000fc40002000000 */
[----:B------:R-:W-:Y:S02]  /*5320*/  SEL R27, R27, 0xff800000, P0 ;  /* 0xff8000001b1b7807 */ /* 0x000fe40000000000 */
[----:B------:R-:W-:Y:S02]  /*5330*/  SEL R25, R25, 0xff800000, P5 ;  /* 0xff80000019197807 */ /* 0x000fe40002800000 */
[----:B------:R-:W-:Y:S02]  /*5340*/  SEL R26, R26, 0xff800000, P6 ;  /* 0xff8000001a1a7807 */ /* 0x000fe40003000000 */
[----:B------:R-:W-:Y:S02]  /*5350*/  R2P PR, R3.B3, 0x7f ;  /* 0x0000007f03007804 */ /* 0x000fe40000003000 */
[----:B------:R-:W-:Y:S02]  /*5360*/  FMNMX R4, R98, R99, !PT ;  /* 0x0000006362047209 */ /* 0x000fe40007800000 */
[----:B------:R-:W-:-:S02]  /*5370*/  FMNMX R5, R102, R103, !PT ;  /* 0x0000006766057209 */ /* 0x000fc40007800000 */
[----:B------:R-:W-:Y:S02]  /*5380*/  SEL R154, R28, 0xff800000, P0 ;  /* 0xff8000001c9a7807 */ /* 0x000fe40000000000 */
[----:B------:R-:W-:Y:S02]  /*5390*/  ISETP.GT.AND P0, PT, R3, -0x1, PT ;  /* 0xffffffff0300780c */ /* 0x000fe40003f04270 */
[----:B------:R-:W-:Y:S02]  /*53a0*/  FMNMX R3, R88, R89, !PT ;  /* 0x0000005958037209 */ /* 0x000fe40007800000 */
[----:B------:R-:W-:Y:S02]  /*53b0*/  FMNMX3 R4, R4, R92, R93, !PT ;  /* 0x0000005c04047276 */ /* 0x000fe4000780005d */
[----:B------:R-:W-:Y:S02]  /*53c0*/  FMNMX3 R3, R3, R94, R95, !PT ;  /* 0x0000005e03037276 */ /* 0x000fe4000780005f */
[----:B------:R-:W-:-:S02]  /*53d0*/  FMNMX3 R4, R4, R100, R101, !PT ;  /* 0x0000006404047276 */ /* 0x000fc40007800065 */
[----:B------:R-:W-:Y:S02]  /*53e0*/  FMNMX3 R3, R3, R104, R105, !PT ;  /* 0x0000006803037276 */ /* 0x000fe40007800069 */
[----:B------:R-:W-:Y:S02]  /*53f0*/  FMNMX3 R5, R5, R108, R109, !PT ;  /* 0x0000006c05057276 */ /* 0x000fe4000780006d */
[----:B------:R-:W-:Y:S02]  /*5400*/  FMNMX3 R4, R4, R110, R111, !PT ;  /* 0x0000006e04047276 */ /* 0x000fe4000780006f */
        /* <DEDUP_REMOVED lines=43> */
[----:B------:R-:W-:Y:S02]  /*56c0*/  SEL R155, R29, 0xff800000, P1 ;  /* 0xff8000001d9b7807 */ /* 0x000fe40000800000 */
[----:B------:R-:W-:-:S02]  /*56d0*/  SEL R156, R30, 0xff800000, P2 ;  /* 0xff8000001e9c7807 */ /* 0x000fc40001000000 */
[----:B------:R-:W-:Y:S02]  /*56e0*/  SEL R157, R31, 0xff800000, P3 ;  /* 0xff8000001f9d7807 */ /* 0x000fe40001800000 */
[----:B------:R-:W-:Y:S02]  /*56f0*/  FMNMX3 R4, R4, R20, R21, !PT ;  /* 0x0000001404047276 */ /* 0x000fe40007800015 */
[----:B------:R-:W-:Y:S02]  /*5700*/  FMNMX3 R3, R3, R22, R23, !PT ;  /* 0x0000001603037276 */ /* 0x000fe40007800017 */
[----:B------:R-:W-:Y:S02]  /*5710*/  FMNMX3 R6, R6, R148, R149, !PT ;  /* 0x0000009406067276 */ /* 0x000fe40007800095 */
[----:B------:R-:W-:Y:S02]  /*5720*/  FMNMX3 R5, R5, R152, R153, !PT ;  /* 0x0000009805057276 */ /* 0x000fe40007800099 */
[----:B------:R-:W-:-:S02]  /*5730*/  SEL R35, R35, 0xff800000, !P0 ;  /* 0xff80000023237807 */ /* 0x000fc40004000000 */
[----:B------:R-:W-:Y:S02]  /*5740*/  SEL R158, R32, 0xff800000, P4 ;  /* 0xff800000209e7807 */ /* 0x000fe40002000000 */
[----:B------:R-:W-:Y:S02]  /*5750*/  SEL R159, R33, 0xff800000, P5 ;  /* 0xff800000219f7807 */ /* 0x000fe40002800000 */
[----:B------:R-:W-:Y:S02]  /*5760*/  SEL R34, R34, 0xff800000, P6 ;  /* 0xff80000022227807 */ /* 0x000fe40003000000 */
[----:B------:R-:W-:Y:S02]  /*5770*/  FMNMX3 R4, R4, R154, R155, !PT ;  /* 0x0000009a04047276 */ /* 0x000fe4000780009b */
[----:B------:R-:W-:Y:S02]  /*5780*/  FMNMX3 R3, R3, R156, R157, !PT ;  /* 0x0000009c03037276 */ /* 0x000fe4000780009d */
[----:B------:R-:W-:-:S02]  /*5790*/  FMNMX3 R6, R6, R24, R25, !PT ;  /* 0x0000001806067276 */ /* 0x000fc40007800019 */
[----:B------:R-:W-:Y:S02]  /*57a0*/  FMNMX3 R5, R5, R26, R27, !PT ;  /* 0x0000001a05057276 */ /* 0x000fe4000780001b */
[----:B------:R-:W-:Y:S02]  /*57b0*/  FMNMX R3, R4, R3, !PT ;  /* 0x0000000304037209 */ /* 0x000fe40007800000 */
[----:B------:R-:W-:Y:S02]  /*57c0*/  FMNMX3 R6, R6, R158, R159, !PT ;  /* 0x0000009e06067276 */ /* 0x000fe4000780009f */
[----:B------:R-:W-:-:S04]  /*57d0*/  FMNMX3 R5, R5, R34, R35, !PT ;  /* 0x0000002205057276 */ /* 0x000fc80007800023 */
[----:B------:R-:W-:-:S04]  /*57e0*/  FMNMX3 R163, R3, R6, R5, !PT ;  /* 0x0000000603a37276 */ /* 0x000fc80007800005 */
[----:B------:R-:W-:-:S04]  /*57f0*/  FSETP.NEU.AND P0, PT, R163, -INF , PT ;  /* 0xff800000a300780b */ /* 0x000fc80003f0d000 */
[----:B------:R-:W-:Y:S02]  /*5800*/  FSEL R165, R163, RZ, P0 ;  /* 0x000000ffa3a57208 */ /* 0x000fe40000000000 */
[----:B------:R-:W-:-:S03]  /*5810*/  ELECT P0, URZ, PT ;  /* 0x0000000000ff782f */ /* 0x000fc60003800000 */
[----:B--2---:R-:W-:-:S04]  /*5820*/  FFMA R165, -R165, R164, 8 ;  /* 0x41000000a5a57423 */ /* 0x004fc800000001a4 */
[-CC-:B------:R-:W-:Y:S02]  /*5830*/  FFMA2 R28, R98.F32x2.HI_LO, R164.reuse.F32, R165.reuse.F32 ;  /* 0x000000a4621c7249 */ /* 0x180fe400012000a5 */
[-CC-:B------:R-:W-:Y:S02]  /*5840*/  FFMA2 R30, R88.F32x2.HI_LO, R164.reuse.F32, R165.reuse.F32 ;  /* 0x000000a4581e7249 */ /* 0x180fe400012000a5 */
[-CC-:B------:R-:W-:Y:S02]  /*5850*/  FFMA2 R32, R90.F32x2.HI_LO, R164.reuse.F32, R165.reuse.F32 ;  /* 0x000000a45a207249 */ /* 0x180fe400012000a5 */
[-CC-:B------:R-:W-:Y:S01]  /*5860*/  FFMA2 R88, R102.F32x2.HI_LO, R164.reuse.F32, R165.reuse.F32 ;  /* 0x000000a466587249 */ /* 0x180fe200012000a5 */
[----:B------:R-:W-:Y:S01]  /*5870*/  MUFU.EX2 R28, R28 ;  /* 0x0000001c001c7308 */ /* 0x000fe20000000800 */
[-CC-:B------:R-:W-:Y:S02]  /*5880*/  FFMA2 R98, R100.F32x2.HI_LO, R164.reuse.F32, R165.reuse.F32 ;  /* 0x000000a464627249 */ /* 0x180fe400012000a5 */
[----:B------:R-:W-:-:S02]  /*5890*/  FFMA2 R100, R104.F32x2.HI_LO, R164.F32, R165.F32 ;  /* 0x000000a468647249 */ /* 0x000fc400012000a5 */
[-CC-:B------:R-:W-:Y:S02]  /*58a0*/  FFMA2 R90, R92.F32x2.HI_LO, R164.reuse.F32, R165.reuse.F32 ;  /* 0x000000a45c5a7249 */ /* 0x180fe400012000a5 */
[-CC-:B------:R-:W-:Y:S01]  /*58b0*/  FFMA2 R92, R94.F32x2.HI_LO, R164.reuse.F32, R165.reuse.F32 ;  /* 0x000000a45e5c7249 */ /* 0x180fe200012000a5 */
[----:B------:R-:W1:Y:S01]  /*58c0*/  MUFU.EX2 R29, R29 ;  /* 0x0000001d001d7308 */ /* 0x000e620000000800 */
[-CC-:B------:R-:W-:Y:S02]  /*58d0*/  FFMA2 R94, R96.F32x2.HI_LO, R164.reuse.F32, R165.reuse.F32 ;  /* 0x000000a4605e7249 */ /* 0x180fe400012000a5 */
[-CC-:B------:R-:W-:Y:S02]  /*58e0*/  FFMA2 R96, R108.F32x2.HI_LO, R164.reuse.F32, R165.reuse.F32 ;  /* 0x000000a46c607249 */ /* 0x180fe400012000a5 */
[-CC-:B------:R-:W-:Y:S02]  /*58f0*/  FFMA2 R102, R106.F32x2.HI_LO, R164.reuse.F32, R165.reuse.F32 ;  /* 0x000000a46a667249 */ /* 0x180fe400012000a5 */
[-CC-:B------:R-:W-:Y:S01]  /*5900*/  FFMA2 R104, R114.F32x2.HI_LO, R164.reuse.F32, R165.reuse.F32 ;  /* 0x000000a472687249 */ /* 0x180fe200012000a5 */
[----:B------:R-:W-:Y:S01]  /*5910*/  MUFU.EX2 R30, R30 ;  /* 0x0000001e001e7308 */ /* 0x000fe20000000800 */
[----:B------:R-:W-:-:S02]  /*5920*/  FFMA2 R106, R110.F32x2.HI_LO, R164.F32, R165.F32 ;  /* 0x000000a46e6a7249 */ /* 0x000fc400012000a5 */
[-CC-:B------:R-:W-:Y:S02]  /*5930*/  FFMA2 R108, R116.F32x2.HI_LO, R164.reuse.F32, R165.reuse.F32 ;  /* 0x000000a4746c7249 */ /* 0x180fe400012000a5 */
[-CC-:B------:R-:W-:Y:S02]  /*5940*/  FFMA2 R110, R118.F32x2.HI_LO, R164.reuse.F32, R165.reuse.F32 ;  /* 0x000000a4766e7249 */ /* 0x180fe400012000a5 */
[-CC-:B------:R-:W-:Y:S01]  /*5950*/  FFMA2 R114, R120.F32x2.HI_LO, R164.reuse.F32, R165.reuse.F32 ;  /* 0x000000a478727249 */ /* 0x180fe200012000a5 */
[----:B------:R-:W2:Y:S01]  /*5960*/  MUFU.EX2 R31, R31 ;  /* 0x0000001f001f7308 */ /* 0x000ea20000000800 */
[--C-:B------:R-:W-:Y:S01]  /*5970*/  FFMA2 R52, R52.F32x2.HI_LO, R164.F32, R165.reuse.F32 ;  /* 0x000000a434347249 */ /* 0x100fe200012000a5 */
[----:B-1----:R-:W-:Y:S01]  /*5980*/  F2FP.SATFINITE.E4M3.F32.PACK_AB_MERGE_C R12, R29, R28, RZ ;  /* 0x0000001c1d0c723e */ /* 0x002fe200048070ff */
[-CC-:B------:R-:W-:Y:S02]  /*5990*/  FFMA2 R54, R54.F32x2.HI_LO, R164.reuse.F32, R165.reuse.F32 ;  /* 0x000000a436367249 */ /* 0x180fe400012000a5 */
[----:B------:R-:W-:-:S02]  /*59a0*/  FFMA2 R60, R60.F32x2.HI_LO, R164.F32, R165.F32 ;  /* 0x000000a43c3c7249 */ /* 0x000fc400012000a5 */
[-CC-:B------:R-:W-:Y:S01]  /*59b0*/  FFMA2 R62, R62.F32x2.HI_LO, R164.reuse.F32, R165.reuse.F32 ;  /* 0x000000a43e3e7249 */ /* 0x180fe200012000a5 */
[----:B------:R-:W-:Y:S01]  /*59c0*/  MUFU.EX2 R32, R32 ;  /* 0x0000002000207308 */ /* 0x000fe20000000800 */
[-CC-:B------:R-:W-:Y:S02]  /*59d0*/  FFMA2 R64, R64.F32x2.HI_LO, R164.reuse.F32, R165.reuse.F32 ;  /* 0x000000a440407249 */ /* 0x180fe400012000a5 */
[-CC-:B------:R-:W-:Y:S02]  /*59e0*/  FFMA2 R66, R66.F32x2.HI_LO, R164.reuse.F32, R165.reuse.F32 ;  /* 0x000000a442427249 */ /* 0x180fe400012000a5 */
[-CC-:B------:R-:W-:Y:S02]  /*59f0*/  FFMA2 R68, R68.F32x2.HI_LO, R164.reuse.F32, R165.reuse.F32 ;  /* 0x000000a444447249 */ /* 0x180fe400012000a5 */
[--C-:B------:R-:W-:Y:S01]  /*5a00*/  FFMA2 R70, R70.F32x2.HI_LO, R164.F32, R165.reuse.F32 ;  /* 0x000000a446467249 */ /* 0x100fe200012000a5 */
[----:B------:R-:W1:Y:S01]  /*5a10*/  MUFU.EX2 R33, R33 ;  /* 0x0000002100217308 */ /* 0x000e620000000800 */
[----:B--2---:R-:W-:Y:S01]  /*5a20*/  F2FP.SATFINITE.E4M3.F32.PACK_AB_MERGE_C R3, R31, R30, RZ ;  /* 0x0000001e1f03723e */ /* 0x004fe200048070ff */
[----:B------:R-:W-:-:S02]  /*5a30*/  FFMA2 R72, R72.F32x2.HI_LO, R164.F32, R165.F32 ;  /* 0x000000a448487249 */ /* 0x000fc400012000a5 */
[-C--:B------:R-:W-:Y:S01]  /*5a40*/  FFMA2 R74, R74.F32x2.HI_LO, R164.reuse.F32, R165.F32 ;  /* 0x000000a44a4a7249 */ /* 0x080fe200012000a5 */
[----:B------:R-:W-:Y:S01]  /*5a50*/  PRMT R12, R12, 0x5410, R3 ;  /* 0x000054100c0c7816 */ /* 0x000fe20000000003 */
[-CC-:B------:R-:W-:Y:S02]  /*5a60*/  FFMA2 R56, R56.F32x2.HI_LO, R164.reuse.F32, R165.reuse.F32 ;  /* 0x000000a438387249 */ /* 0x180fe400012000a5 */
[----:B------:R-:W-:Y:S01]  /*5a70*/  MUFU.EX2 R88, R88 ;  /* 0x0000005800587308 */ /* 0x000fe20000000800 */
[-CC-:B------:R-:W-:Y:S02]  /*5a80*/  FFMA2 R58, R58.F32x2.HI_LO, R164.reuse.F32, R165.reuse.F32 ;  /* 0x000000a43a3a7249 */ /* 0x180fe400012000a5 */
[-CC-:B------:R-:W-:Y:S02]  /*5a90*/  FFMA2 R76, R76.F32x2.HI_LO, R164.reuse.F32, R165.reuse.F32 ;  /* 0x000000a44c4c7249 */ /* 0x180fe400012000a5 */
[-CC-:B------:R-:W-:Y:S02]  /*5aa0*/  FFMA2 R78, R78.F32x2.HI_LO, R164.reuse.F32, R165.reuse.F32 ;  /* 0x000000a44e4e7249 */ /* 0x180fe400012000a5 */
[--C-:B------:R-:W-:Y:S01]  /*5ab0*/  FFMA2 R80, R80.F32x2.HI_LO, R164.F32, R165.reuse.F32 ;  /* 0x000000a450507249 */ /* 0x100fe200012000a5 */
[----:B------:R-:W2:Y:S01]  /*5ac0*/  MUFU.EX2 R89, R89 ;  /* 0x0000005900597308 */ /* 0x000ea20000000800 */
[----:B-1----:R-:W-:Y:S01]  /*5ad0*/  F2FP.SATFINITE.E4M3.F32.PACK_AB_MERGE_C R13, R33, R32, RZ ;  /* 0x00000020210d723e */ /* 0x002fe200048070ff */
[----:B------:R-:W-:-:S02]  /*5ae0*/  FFMA2 R82, R82.F32x2.HI_LO, R164.F32, R165.F32 ;  /* 0x000000a452527249 */ /* 0x000fc400012000a5 */
[-CC-:B------:R-:W-:Y:S02]  /*5af0*/  FFMA2 R120, R124.F32x2.HI_LO, R164.reuse.F32, R165.reuse.F32 ;  /* 0x000000a47c787249 */ /* 0x180fe400012000a5 */
[-CC-:B------:R-:W-:Y:S02]  /*5b00*/  FFMA2 R124, R126.F32x2.HI_LO, R164.reuse.F32, R165.reuse.F32 ;  /* 0x000000a47e7c7249 */ /* 0x180fe400012000a5 */
        /* <DEDUP_REMOVED lines=8> */
[-CC-:B------:R-:W-:Y:S01]  /*5b90*/  FFMA2 R130, R136.F32x2.HI_LO, R164.reuse.F32, R165.reuse.F32 ;  /* 0x000000a488827249 */ /* 0x180fe200012000a5 */
[----:B------:R-:W-:Y:S01]  /*5ba0*/  PRMT R13, R13, 0x5410, R4 ;  /* 0x000054100d0d7816 */ /* 0x000fe20000000004 */
[-CC-:B------:R-:W-:Y:S01]  /*5bb0*/  FFMA2 R132, R140.F32x2.HI_LO, R164.reuse.F32, R165.reuse.F32 ;  /* 0x000000a48c847249 */ /* 0x180fe200012000a5 */
[----:B------:R-:W-:Y:S01]  /*5bc0*/  LOP3.LUT R140, R85, 0x58, RZ, 0xfc, !PT ;  /* 0x00000058558c7812 */ /* 0x000fe200078efcff */
[----:B------:R-:W-:Y:S01]  /*5bd0*/  MUFU.EX2 R100, R100 ;  /* 0x0000006400647308 */ /* 0x000fe20000000800 */
[-CC-:B------:R-:W-:Y:S02]  /*5be0*/  FFMA2 R134, R150.F32x2.HI_LO, R164.reuse.F32, R165.reuse.F32 ;  /* 0x000000a496867249 */ /* 0x180fe400012000a5 */
[----:B------:R-:W-:Y:S02]  /*5bf0*/  IMAD.MOV.U32 R141, RZ, RZ, 0x1 ;  /* 0x00000001ff8d7424 */ /* 0x000fe400078e00ff */
[-CC-:B------:R-:W-:Y:S02]  /*5c00*/  FFMA2 R136, R144.F32x2.HI_LO, R164.reuse.F32, R165.reuse.F32 ;  /* 0x000000a490887249 */ /* 0x180fe400012000a5 */
[-CC-:B------:R-:W-:Y:S01]  /*5c10*/  FFMA2 R144, R138.F32x2.HI_LO, R164.reuse.F32, R165.reuse.F32 ;  /* 0x000000a48a907249 */ /* 0x180fe200012000a5 */
[----:B------:R-:W-:Y:S01]  /*5c20*/  LOP3.LUT R138, R85, 0x48, RZ, 0xfc, !PT ;  /* 0x00000048558a7812 */ /* 0x000fe200078efcff */
[--C-:B------:R-:W-:Y:S01]  /*5c30*/  FFMA2 R42, R42.F32x2.HI_LO, R164.F32, R165.reuse.F32 ;  /* 0x000000a42a2a7249 */ /* 0x100fe200012000a5 */
[----:B------:R-:W2:Y:S01]  /*5c40*/  MUFU.EX2 R101, R101 ;  /* 0x0000006500657308 */ /* 0x000ea20000000800 */
[----:B-1----:R-:W-:Y:S01]  /*5c50*/  F2FP.SATFINITE.E4M3.F32.PACK_AB_MERGE_C R16, R99, R98, RZ ;  /* 0x000000626310723e */ /* 0x002fe200048070ff */
[-CC-:B------:R-:W-:Y:S01]  /*5c60*/  FFMA2 R50, R50.F32x2.HI_LO, R164.reuse.F32, R165.reuse.F32 ;  /* 0x000000a432327249 */ /* 0x180fe200012000a5 */
[----:B------:R-:W-:Y:S01]  /*5c70*/  LOP3.LUT R139, R85, 0x50, RZ, 0xfc, !PT ;  /* 0x00000050558b7812 */ /* 0x000fe200078efcff */
[----:B------:R-:W-:-:S02]  /*5c80*/  FFMA2 R36, R36.F32x2.HI_LO, R164.F32, R165.F32 ;  /* 0x000000a424247249 */ /* 0x000fc400012000a5 */
        /* <DEDUP_REMOVED lines=11> */
[----:B------:R-:W-:Y:S01]  /*5d40*/  FFMA2 R34, R34.F32x2.HI_LO, R164.F32, R165.F32 ;  /* 0x000000a422227249 */ /* 0x000fe200012000a5 */
[----:B------:R-:W-:Y:S01]  /*5d50*/  SHF.R.S32.HI R3, RZ, 0x1f, R0 ;  /* 0x0000001fff037819 */ /* 0x000fe20000011400 */
[----:B------:R-:W-:Y:S03]  /*5d60*/  MUFU.EX2 R92, R92 ;  /* 0x0000005c005c7308 */ /* 0x000fe60000000800 */
[----:B------:R-:W-:-:S04]  /*5d70*/  LEA.HI R3, R3, R0, RZ, 0x2 ;  /* 0x0000000003037211 */ /* 0x000fc800078f10ff */
[----:B------:R-:W-:Y:S01]  /*5d80*/  LOP3.LUT R3, R3, 0xfffffffc, RZ, 0xc0, !PT ;  /* 0xfffffffc03037812 */ /* 0x000fe200078ec0ff */
[----:B------:R-:W2:Y:S01]  /*5d90*/  MUFU.EX2 R93, R93 ;  /* 0x0000005d005d7308 */ /* 0x000ea20000000800 */
[----:B-1----:R-:W-:Y:S01]  /*5da0*/  F2FP.SATFINITE.E4M3.F32.PACK_AB_MERGE_C R14, R91, R90, RZ ;  /* 0x0000005a5b0e723e */ /* 0x002fe200048070ff */
[----:B------:R-:W-:Y:S01]  /*5db0*/  FADD2 R28, R28.F32x2.HI_LO, R90.F32x2.HI_LO ;  /* 0x0000005a1c1c724b */ /* 0x000fe20000000000 */
[----:B------:R-:W-:-:S03]  /*5dc0*/  IADD3 R3, PT, PT, R0, 0x3, -R3 ;  /* 0x0000000300037810 */ /* 0x000fc60007ffe803 */
[----:B------:R-:W-:Y:S02]  /*5dd0*/  FADD2 R28, R28.F32x2.HI_LO, R98.F32x2.HI_LO ;  /* 0x000000621c1c724b */ /* 0x000fe40000000000 */
[----:B------:R-:W-:Y:S08]  /*5de0*/  MUFU.EX2 R94, R94 ;  /* 0x0000005e005e7308 */ /* 0x000ff00000000800 */
[----:B------:R-:W1:Y:S01]  /*5df0*/  MUFU.EX2 R95, R95 ;  /* 0x0000005f005f7308 */ /* 0x000e620000000800 */
[----:B--2---:R-:W-:Y:S01]  /*5e00*/  F2FP.SATFINITE.E4M3.F32.PACK_AB_MERGE_C R5, R93, R92, RZ ;  /* 0x0000005c5d05723e */ /* 0x004fe200048070ff */
[----:B------:R-:W-:-:S03]  /*5e10*/  FADD2 R30, R30.F32x2.HI_LO, R92.F32x2.HI_LO ;  /* 0x0000005c1e1e724b */ /* 0x000fc60000000000 */
[----:B------:R-:W-:Y:S01]  /*5e20*/  PRMT R14, R14, 0x5410, R5 ;  /* 0x000054100e0e7816 */ /* 0x000fe20000000005 */
[----:B------:R-:W-:Y:S02]  /*5e30*/  FADD2 R30, R30.F32x2.HI_LO, R100.F32x2.HI_LO ;  /* 0x000000641e1e724b */ /* 0x000fe40000000000 */
[----:B------:R-:W-:Y:S08]  /*5e40*/  MUFU.EX2 R96, R96 ;  /* 0x0000006000607308 */ /* 0x000ff00000000800 */
[----:B------:R-:W2:Y:S01]  /*5e50*/  MUFU.EX2 R97, R97 ;  /* 0x0000006100617308 */ /* 0x000ea20000000800 */
[----:B-1----:R-:W-:Y:S01]  /*5e60*/  F2FP.SATFINITE.E4M3.F32.PACK_AB_MERGE_C R15, R95, R94, RZ ;  /* 0x0000005e5f0f723e */ /* 0x002fe200048070ff */
[----:B------:R-:W-:-:S06]  /*5e70*/  FADD2 R32, R32.F32x2.HI_LO, R94.F32x2.HI_LO ;  /* 0x0000005e2020724b */ /* 0x000fcc0000000000 */
[----:B------:R-:W-:Y:S08]  /*5e80*/  MUFU.EX2 R102, R102 ;  /* 0x0000006600667308 */ /* 0x000ff00000000800 */
[----:B------:R-:W1:Y:S01]  /*5e90*/  MUFU.EX2 R103, R103 ;  /* 0x0000006700677308 */ /* 0x000e620000000800 */
[----:B--2---:R-:W-:Y:S01]  /*5ea0*/  F2FP.SATFINITE.E4M3.F32.PACK_AB_MERGE_C R4, R97, R96, RZ ;  /* 0x000000606104723e */ /* 0x004fe200048070ff */
[----:B------:R-:W-:-:S03]  /*5eb0*/  FADD2 R88, R88.F32x2.HI_LO, R96.F32x2.HI_LO ;  /* 0x000000605858724b */ /* 0x000fc60000000000 */
[----:B------:R-:W-:-:S03]  /*5ec0*/  PRMT R15, R15, 0x5410, R4 ;  /* 0x000054100f0f7816 */ /* 0x000fc60000000004 */
        /* <DEDUP_REMOVED lines=26> */
[----:B------:R-:W-:Y:S01]  /*6070*/  PRMT R19, R19, 0x5410, R4 ;  /* 0x0000541013137816 */ /* 0x000fe20000000004 */
[----:B------:R2:W-:Y:S06]  /*6080*/  BAR.ARV R3, 0x40 ;  /* 0x000100030000751d */ /* 0x0005ec0000002000 */
[----:B------:R-:W-:Y:S01]  /*6090*/  MUFU.EX2 R54, R54 ;  /* 0x0000003600367308 */ /* 0x000fe20000000800 */
[----:B------:R3:W-:Y:S01]  /*60a0*/  STTM.x8 tmem[UR9], R12 ;  /* 0x0000000c000079ed */ /* 0x0007e200081c0009 */
[----:B------:R-:W-:Y:S02]  /*60b0*/  R2UR UR9, R138 ;  /* 0x000000008a0972ca */ /* 0x000fe400000e0000 */
[----:B-1----:R-:W-:Y:S01]  /*60c0*/  F2FP.SATFINITE.E4M3.F32.PACK_AB_MERGE_C R8, R53, R52, RZ ;  /* 0x000000343508723e */ /* 0x002fe200048070ff */
[----:B------:R-:W-:-:S03]  /*60d0*/  FADD2 R28, R28.F32x2.HI_LO, R52.F32x2.HI_LO ;  /* 0x000000341c1c724b */ /* 0x000fc60000000000 */
[----:B------:R-:W1:Y:S08]  /*60e0*/  MUFU.EX2 R55, R55 ;  /* 0x0000003700377308 */ /* 0x000e700000000800 */
[----:B------:R-:W-:Y:S08]  /*60f0*/  MUFU.EX2 R60, R60 ;  /* 0x0000003c003c7308 */ /* 0x000ff00000000800 */
[----:B------:R-:W4:Y:S01]  /*6100*/  MUFU.EX2 R61, R61 ;  /* 0x0000003d003d7308 */ /* 0x000f220000000800 */
[----:B-1----:R-:W-:Y:S01]  /*6110*/  F2FP.SATFINITE.E4M3.F32.PACK_AB_MERGE_C R5, R55, R54, RZ ;  /* 0x000000363705723e */ /* 0x002fe200048070ff */
[----:B------:R-:W-:-:S03]  /*6120*/  FADD2 R30, R30.F32x2.HI_LO, R54.F32x2.HI_LO ;  /* 0x000000361e1e724b */ /* 0x000fc60000000000 */
[----:B------:R-:W-:-:S03]  /*6130*/  PRMT R8, R8, 0x5410, R5 ;  /* 0x0000541008087816 */ /* 0x000fc60000000005 */
[----:B------:R-:W-:Y:S01]  /*6140*/  MUFU.EX2 R62, R62 ;  /* 0x0000003e003e7308 */ /* 0x000fe20000000800 */
[----:B---3--:R-:W-:-:S07]  /*6150*/  FFMA2 R16, R142.F32x2.HI_LO, R164.F32, R165.F32 ;  /* 0x000000a48e107249 */ /* 0x008fce00012000a5 */
[----:B------:R-:W1:Y:S01]  /*6160*/  MUFU.EX2 R63, R63 ;  /* 0x0000003f003f7308 */ /* 0x000e620000000800 */
[----:B----4-:R-:W-:Y:S01]  /*6170*/  F2FP.SATFINITE.E4M3.F32.PACK_AB_MERGE_C R10, R61, R60, RZ ;  /* 0x0000003c3d0a723e */ /* 0x010fe200048070ff */
[-CC-:B------:R-:W-:Y:S02]  /*6180*/  FFMA2 R18, R48.F32x2.HI_LO, R164.reuse.F32, R165.reuse.F32 ;  /* 0x000000a430127249 */ /* 0x180fe400012000a5 */
[----:B------:R-:W-:Y:S02]  /*6190*/  FFMA2 R142, R154.F32x2.HI_LO, R164.F32, R165.F32 ;  /* 0x000000a49a8e7249 */ /* 0x000fe400012000a5 */
[----:B------:R-:W-:Y:S02]  /*61a0*/  FADD2 R28, R28.F32x2.HI_LO, R60.F32x2.HI_LO ;  /* 0x0000003c1c1c724b */ /* 0x000fe40000000000 */
[----:B------:R-:W-:Y:S08]  /*61b0*/  MUFU.EX2 R64, R64 ;  /* 0x0000004000407308 */ /* 0x000ff00000000800 */
[----:B------:R-:W3:Y:S01]  /*61c0*/  MUFU.EX2 R65, R65 ;  /* 0x0000004100417308 */ /* 0x000ee20000000800 */
[----:B-1----:R-:W-:Y:S01]  /*61d0*/  F2FP.SATFINITE.E4M3.F32.PACK_AB_MERGE_C R5, R63, R62, RZ ;  /* 0x0000003e3f05723e */ /* 0x002fe200048070ff */
[----:B------:R-:W-:-:S03]  /*61e0*/  FADD2 R30, R30.F32x2.HI_LO, R62.F32x2.HI_LO ;  /* 0x0000003e1e1e724b */ /* 0x000fc60000000000 */
[----:B------:R-:W-:-:S03]  /*61f0*/  PRMT R10, R10, 0x5410, R5 ;  /* 0x000054100a0a7816 */ /* 0x000fc60000000005 */
[----:B------:R-:W-:Y:S08]  /*6200*/  MUFU.EX2 R66, R66 ;  /* 0x0000004200427308 */ /* 0x000ff00000000800 */
[----:B------:R-:W1:Y:S01]  /*6210*/  MUFU.EX2 R67, R67 ;  /* 0x0000004300437308 */ /* 0x000e620000000800 */
[----:B---3--:R-:W-:-:S07]  /*6220*/  F2FP.SATFINITE.E4M3.F32.PACK_AB_MERGE_C R11, R65, R64, RZ ;  /* 0x00000040410b723e */ /* 0x008fce00048070ff */
[----:B------:R-:W-:Y:S08]  /*6230*/  MUFU.EX2 R68, R68 ;  /* 0x0000004400447308 */ /* 0x000ff00000000800 */
[----:B------:R-:W3:Y:S01]  /*6240*/  MUFU.EX2 R69, R69 ;  /* 0x0000004500457308 */ /* 0x000ee20000000800 */
[----:B-1----:R-:W-:-:S04]  /*6250*/  F2FP.SATFINITE.E4M3.F32.PACK_AB_MERGE_C R4, R67, R66, RZ ;  /* 0x000000424304723e */ /* 0x002fc800048070ff */
[----:B------:R-:W-:-:S03]  /*6260*/  PRMT R11, R11, 0x5410, R4 ;  /* 0x000054100b0b7816 */ /* 0x000fc60000000004 */
[----:B------:R-:W-:Y:S08]  /*6270*/  MUFU.EX2 R70, R70 ;  /* 0x0000004600467308 */ /* 0x000ff00000000800 */
[----:B------:R-:W1:Y:S01]  /*6280*/  MUFU.EX2 R71, R71 ;  /* 0x0000004700477308 */ /* 0x000e620000000800 */
[----:B---3--:R-:W-:Y:S01]  /*6290*/  F2FP.SATFINITE.E4M3.F32.PACK_AB_MERGE_C R12, R69, R68, RZ ;  /* 0x00000044450c723e */ /* 0x008fe200048070ff */
[----:B------:R-:W-:-:S06]  /*62a0*/  FADD2 R28, R28.F32x2.HI_LO, R68.F32x2.HI_LO ;  /* 0x000000441c1c724b */ /* 0x000fcc0000000000 */
        /* <DEDUP_REMOVED lines=15> */
[----:B------:R-:W-:-:S04]  /*63a0*/  FADD2 R32, R32.F32x2.HI_LO, R56.F32x2.HI_LO ;  /* 0x000000382020724b */ /* 0x000fc80000000000 */
[----:B------:R-:W-:Y:S02]  /*63b0*/  FADD2 R32, R32.F32x2.HI_LO, R64.F32x2.HI_LO ;  /* 0x000000402020724b */ /* 0x000fe40000000000 */
[----:B------:R-:W-:Y:S02]  /*63c0*/  MUFU.EX2 R76, R76 ;  /* 0x0000004c004c7308 */ /* 0x000fe40000000800 */
[----:B------:R-:W-:-:S06]  /*63d0*/  FADD2 R32, R32.F32x2.HI_LO, R72.F32x2.HI_LO ;  /* 0x000000482020724b */ /* 0x000fcc0000000000 */
[----:B------:R-:W3:Y:S01]  /*63e0*/  MUFU.EX2 R77, R77 ;  /* 0x0000004d004d7308 */ /* 0x000ee20000000800 */
[----:B-1----:R-:W-:Y:S01]  /*63f0*/  F2FP.SATFINITE.E4M3.F32.PACK_AB_MERGE_C R6, R59, R58, RZ ;  /* 0x0000003a3b06723e */ /* 0x002fe200048070ff */
[----:B------:R-:W-:-:S03]  /*6400*/  FADD2 R88, R88.F32x2.HI_LO, R58.F32x2.HI_LO ;  /* 0x0000003a5858724b */ /* 0x000fc60000000000 */
[----:B------:R-:W-:Y:S01]  /*6410*/  PRMT R9, R9, 0x5410, R6 ;  /* 0x0000541009097816 */ /* 0x000fe20000000006 */
[----:B------:R-:W-:Y:S02]  /*6420*/  FADD2 R88, R88.F32x2.HI_LO, R66.F32x2.HI_LO ;  /* 0x000000425858724b */ /* 0x000fe40000000000 */
[----:B------:R-:W-:Y:S02]  /*6430*/  MUFU.EX2 R78, R78 ;  /* 0x0000004e004e7308 */ /* 0x000fe40000000800 */
[----:B------:R-:W-:-:S06]  /*6440*/  FADD2 R88, R88.F32x2.HI_LO, R74.F32x2.HI_LO ;  /* 0x0000004a5858724b */ /* 0x000fcc0000000000 */
        /* <DEDUP_REMOVED lines=17> */
[----:B------:R-:W-:Y:S01]  /*6560*/  MUFU.EX2 R126, R126 ;  /* 0x0000007e007e7308 */ /* 0x000fe20000000800 */
[----:B------:R1:W-:Y:S01]  /*6570*/  STTM.x8 tmem[UR9], R8 ;  /* 0x00000008000079ed */ /* 0x0003e200081c0009 */
[----:B------:R-:W-:-:S06]  /*6580*/  R2UR UR9, R139 ;  /* 0x000000008b0972ca */ /* 0x000fcc00000e0000 */
[----:B------:R-:W4:Y:S01]  /*6590*/  MUFU.EX2 R127, R127 ;  /* 0x0000007f007f7308 */ /* 0x000f220000000800 */
[----:B---3--:R-:W-:-:S07]  /*65a0*/  F2FP.SATFINITE.E4M3.F32.PACK_AB_MERGE_C R6, R125, R124, RZ ;  /* 0x0000007c7d06723e */ /* 0x008fce00048070ff */
[----:B------:R-:W-:Y:S08]  /*65b0*/  MUFU.EX2 R128, R128 ;  /* 0x0000008000807308 */ /* 0x000ff00000000800 */
[----:B------:R-:W3:Y:S01]  /*65c0*/  MUFU.EX2 R129, R129 ;  /* 0x0000008100817308 */ /* 0x000ee20000000800 */
[----:B----4-:R-:W-:-:S04]  /*65d0*/  F2FP.SATFINITE.E4M3.F32.PACK_AB_MERGE_C R7, R127, R126, RZ ;  /* 0x0000007e7f07723e */ /* 0x010fc800048070ff */
        /* <DEDUP_REMOVED lines=34> */
[----:B-1----:R-:W-:Y:S01]  /*6800*/  F2FP.SATFINITE.E4M3.F32.PACK_AB_MERGE_C R14, R13, R12, RZ ;  /* 0x0000000c0d0e723e */ /* 0x002fe200048070ff */
[----:B------:R-:W-:-:S03]  /*6810*/  FFMA2 R50, R152.F32x2.HI_LO, R164.F32, R165.F32 ;  /* 0x000000a498327249 */ /* 0x000fc600012000a5 */
[----:B------:R-:W-:Y:S01]  /*6820*/  PRMT R11, R11, 0x5410, R14 ;  /* 0x000054100b0b7816 */ /* 0x000fe2000000000e */
[-CC-:B------:R-:W-:Y:S02]  /*6830*/  FFMA2 R14, R44.F32x2.HI_LO, R164.reuse.F32, R165.reuse.F32 ;  /* 0x000000a42c0e7249 */ /* 0x180fe400012000a5 */
[----:B------:R-:W-:Y:S01]  /*6840*/  MUFU.EX2 R118, R118 ;  /* 0x0000007600767308 */ /* 0x000fe20000000800 */
[-CC-:B------:R-:W-:Y:S02]  /*6850*/  FFMA2 R44, R146.F32x2.HI_LO, R164.reuse.F32, R165.reuse.F32 ;  /* 0x000000a4922c7249 */ /* 0x180fe400012000a5 */
[----:B------:R-:W-:-:S05]  /*6860*/  FFMA2 R146, R156.F32x2.HI_LO, R164.F32, R165.F32 ;  /* 0x000000a49c927249 */ /* 0x000fca00012000a5 */
[----:B------:R-:W1:Y:S01]  /*6870*/  MUFU.EX2 R119, R119 ;  /* 0x0000007700777308 */ /* 0x000e620000000800 */
[----:B---3--:R-:W-:Y:S01]  /*6880*/  F2FP.SATFINITE.E4M3.F32.PACK_AB_MERGE_C R4, R117, R116, RZ ;  /* 0x000000747504723e */ /* 0x008fe200048070ff */
[----:B------:R-:W-:-:S04]  /*6890*/  FADD2 R28, R28.F32x2.HI_LO, R116.F32x2.HI_LO ;  /* 0x000000741c1c724b */ /* 0x000fc80000000000 */
[----:B------:R-:W-:Y:S02]  /*68a0*/  FADD2 R28, R28.F32x2.HI_LO, R124.F32x2.HI_LO ;  /* 0x0000007c1c1c724b */ /* 0x000fe40000000000 */
[----:B------:R-:W-:Y:S02]  /*68b0*/  MUFU.EX2 R120, R120 ;  /* 0x0000007800787308 */ /* 0x000fe40000000800 */
[----:B------:R-:W-:-:S04]  /*68c0*/  FADD2 R28, R28.F32x2.HI_LO, R132.F32x2.HI_LO ;  /* 0x000000841c1c724b */ /* 0x000fc80000000000 */
[----:B------:R-:W-:Y:S02]  /*68d0*/  FADD2 R28, R28.F32x2.HI_LO, R144.F32x2.HI_LO ;  /* 0x000000901c1c724b */ /* 0x000fe40000000000 */
[----:B------:R-:W3:Y:S01]  /*68e0*/  MUFU.EX2 R121, R121 ;  /* 0x0000007900797308 */ /* 0x000ee20000000800 */
[----:B-1----:R-:W-:Y:S01]  /*68f0*/  F2FP.SATFINITE.E4M3.F32.PACK_AB_MERGE_C R49, R119, R118, RZ ;  /* 0x000000767731723e */ /* 0x002fe200048070ff */
[----:B------:R-:W-:-:S03]  /*6900*/  FADD2 R30, R30.F32x2.HI_LO, R118.F32x2.HI_LO ;  /* 0x000000761e1e724b */ /* 0x000fc60000000000 */
[----:B------:R-:W-:Y:S01]  /*6910*/  PRMT R4, R4, 0x5410, R49 ;  /* 0x0000541004047816 */ /* 0x000fe20000000031 */
[----:B------:R-:W-:Y:S02]  /*6920*/  FADD2 R30, R30.F32x2.HI_LO, R126.F32x2.HI_LO ;  /* 0x0000007e1e1e724b */ /* 0x000fe40000000000 */
[----:B------:R-:W-:Y:S02]  /*6930*/  MUFU.EX2 R122, R122 ;  /* 0x0000007a007a7308 */ /* 0x000fe40000000800 */
[----:B------:R-:W-:-:S04]  /*6940*/  FADD2 R30, R30.F32x2.HI_LO, R134.F32x2.HI_LO ;  /* 0x000000861e1e724b */ /* 0x000fc80000000000 */
[----:B------:R-:W-:Y:S02]  /*6950*/  FADD2 R30, R30.F32x2.HI_LO, R16.F32x2.HI_LO ;  /* 0x000000101e1e724b */ /* 0x000fe40000000000 */
        /* <DEDUP_REMOVED lines=11> */
[-CC-:B------:R-:W-:Y:S02]  /*6a10*/  FFMA2 R48, R148.F32x2.HI_LO, R164.reuse.F32, R165.reuse.F32 ;  /* 0x000000a494307249 */ /* 0x180fe400012000a5 */
[----:B------:R-:W-:Y:S01]  /*6a20*/  MUFU.EX2 R36, R36 ;  /* 0x0000002400247308 */ /* 0x000fe20000000800 */
[----:B------:R-:W-:Y:S01]  /*6a30*/  FFMA2 R148, R158.F32x2.HI_LO, R164.F32, R165.F32 ;  /* 0x000000a49e947249 */ /* 0x000fe200012000a5 */
[----:B------:R1:W-:Y:S01]  /*6a40*/  STTM.x8 tmem[UR9], R4 ;  /* 0x00000004000079ed */ /* 0x0003e200081c0009 */
[----:B------:R-:W-:Y:S01]  /*6a50*/  R2UR UR9, R140 ;  /* 0x000000008c0972ca */ /* 0x000fe200000e0000 */
[----:B------:R-:W4:Y:S02]  /*6a60*/  FENCE.VIEW.ASYNC.T ;  /* 0x00000000000073c6 */ /* 0x000f240000000200 */
[----:B----4-:R2:W-:Y:S01]  /*6a70*/  SYNCS.ARRIVE.TRANS64.RED.ART0 RZ, [UR13], R141 ;  /* 0x0000008dffff79a7 */ /* 0x0105e2000850040d */
[----:B------:R-:W-:Y:S01]  /*6a80*/  FADD2 R88, R88.F32x2.HI_LO, R130.F32x2.HI_LO ;  /* 0x000000825858724b */ /* 0x000fe20000000000 */
[----:B------:R-:W4:Y:S01]  /*6a90*/  MUFU.EX2 R37, R37 ;  /* 0x0000002500257308 */ /* 0x000f220000000800 */
[----:B---3--:R-:W-:-:S02]  /*6aa0*/  FADD2 R28, R28.F32x2.HI_LO, R14.F32x2.HI_LO ;  /* 0x0000000e1c1c724b */ /* 0x008fc40000000000 */
[----:B------:R-:W-:-:S04]  /*6ab0*/  FADD2 R88, R88.F32x2.HI_LO, R42.F32x2.HI_LO ;  /* 0x0000002a5858724b */ /* 0x000fc80000000000 */
[----:B------:R-:W-:Y:S01]  /*6ac0*/  FADD2 R88, R88.F32x2.HI_LO, R12.F32x2.HI_LO ;  /* 0x0000000c5858724b */ /* 0x000fe20000000000 */
[----:B------:R-:W-:Y:S08]  /*6ad0*/  MUFU.EX2 R38, R38 ;  /* 0x0000002600267308 */ /* 0x000ff00000000800 */
[----:B------:R-:W3:Y:S01]  /*6ae0*/  MUFU.EX2 R39, R39 ;  /* 0x0000002700277308 */ /* 0x000ee20000000800 */
[----:B----4-:R-:W-:-:S07]  /*6af0*/  FADD2 R30, R30.F32x2.HI_LO, R36.F32x2.HI_LO ;  /* 0x000000241e1e724b */ /* 0x010fce0000000000 */
[----:B------:R-:W-:Y:S01]  /*6b00*/  MUFU.EX2 R44, R44 ;  /* 0x0000002c002c7308 */ /* 0x000fe20000000800 */
[----:B-1----:R-:W-:-:S07]  /*6b10*/  F2FP.SATFINITE.E4M3.F32.PACK_AB_MERGE_C R9, R37, R36, RZ ;  /* 0x000000242509723e */ /* 0x002fce00048070ff */
[----:B------:R-:W1:Y:S01]  /*6b20*/  MUFU.EX2 R45, R45 ;  /* 0x0000002d002d7308 */ /* 0x000e620000000800 */
[----:B------:R-:W-:Y:S01]  /*6b30*/  F2FP.SATFINITE.E4M3.F32.PACK_AB_MERGE_C R4, R15, R14, RZ ;  /* 0x0000000e0f04723e */ /* 0x000fe200048070ff */
[----:B---3--:R-:W-:Y:S01]  /*6b40*/  FADD2 R32, R32.F32x2.HI_LO, R38.F32x2.HI_LO ;  /* 0x000000262020724b */ /* 0x008fe20000000000 */
[----:B------:R-:W-:Y:S02]  /*6b50*/  F2FP.SATFINITE.E4M3.F32.PACK_AB_MERGE_C R5, R39, R38, RZ ;  /* 0x000000262705723e */ /* 0x000fe400048070ff */
[----:B------:R-:W-:-:S03]  /*6b60*/  PRMT R4, R4, 0x5410, R9 ;  /* 0x0000541004047816 */ /* 0x000fc60000000009 */
        /* <DEDUP_REMOVED lines=46> */
[----:B------:R-:W-:Y:S01]  /*6e50*/  MUFU.EX2 R34, R34 ;  /* 0x0000002200227308 */ /* 0x000fe20000000800 */
[----:B-1----:R-:W-:Y:S01]  /*6e60*/  F2FP.SATFINITE.E4M3.F32.PACK_AB_MERGE_C R11, R147, R146, RZ ;  /* 0x00000092930b723e */ /* 0x002fe200048070ff */
[----:B------:R-:W-:-:S03]  /*6e70*/  FADD2 R30, R30.F32x2.HI_LO, R146.F32x2.HI_LO ;  /* 0x000000921e1e724b */ /* 0x000fc60000000000 */
[----:B------:R-:W-:Y:S01]  /*6e80*/  PRMT R10, R10, 0x5410, R11 ;  /* 0x000054100a0a7816 */ /* 0x000fe2000000000b */
[----:B------:R-:W-:Y:S02]  /*6e90*/  FADD2 R28, R28.F32x2.HI_LO, R30.F32x2.HI_LO ;  /* 0x0000001e1c1c724b */ /* 0x000fe40000000000 */
[----:B------:R-:W1:Y:S08]  /*6ea0*/  MUFU.EX2 R35, R35 ;  /* 0x0000002300237308 */ /* 0x000e700000000800 */
[----:B------:R-:W3:Y:S01]  /*6eb0*/  MUFU.EX2 R149, R149 ;  /* 0x0000009500957308 */ /* 0x000ee20000000800 */
[----:B-1----:R-:W-:Y:S01]  /*6ec0*/  F2FP.SATFINITE.E4M3.F32.PACK_AB_MERGE_C R150, R35, R34, RZ ;  /* 0x000000222396723e */ /* 0x002fe200048070ff */
[----:B------:R-:W-:Y:S01]  /*6ed0*/  FADD2 R88, R88.F32x2.HI_LO, R34.F32x2.HI_LO ;  /* 0x000000225858724b */ /* 0x000fe20000000000 */
[----:B---3--:R-:W-:Y:S01]  /*6ee0*/  F2FP.SATFINITE.E4M3.F32.PACK_AB_MERGE_C R11, R149, R148, RZ ;  /* 0x00000094950b723e */ /* 0x008fe200048070ff */
[----:B------:R-:W-:-:S03]  /*6ef0*/  FADD2 R32, R32.F32x2.HI_LO, R148.F32x2.HI_LO ;  /* 0x000000942020724b */ /* 0x000fc60000000000 */
[----:B------:R-:W-:Y:S01]  /*6f00*/  PRMT R11, R11, 0x5410, R150 ;  /* 0x000054100b0b7816 */ /* 0x000fe20000000096 */
[----:B------:R-:W-:-:S03]  /*6f10*/  FADD2 R32, R32.F32x2.HI_LO, R88.F32x2.HI_LO ;  /* 0x000000582020724b */ /* 0x000fc60000000000 */
[----:B------:R1:W-:Y:S01]  /*6f20*/  STTM.x8 tmem[UR9], R4 ;  /* 0x00000004000079ed */ /* 0x0003e200081c0009 */
[----:B------:R-:W-:Y:S01]  /*6f30*/  UIADD3 UR9, UPT, UPT, UR8, 0x1a0, URZ ;  /* 0x000001a008097890 */ /* 0x000fe2000fffe0ff */
[----:B------:R-:W3:Y:S01]  /*6f40*/  FENCE.VIEW.ASYNC.T ;  /* 0x00000000000073c6 */ /* 0x000ee20000000200 */
[----:B------:R-:W-:Y:S02]  /*6f50*/  FADD2 R28, R28.F32x2.HI_LO, R32.F32x2.HI_LO ;  /* 0x000000201c1c724b */ /* 0x000fe40000000000 */
[----:B------:R-:W-:Y:S01]  /*6f60*/  UPRMT UR9, UR4, 0x654, UR9 ;  /* 0x0000065404097896 */ /* 0x000fe20008000009 */
[----:B---3--:R-:W-:-:S08]  /*6f70*/  NOP ;  /* 0x0000000000007918 */ /* 0x008fd00000000000 */
[----:B------:R2:W-:Y:S01]  /*6f80*/  @P0 SYNCS.ARRIVE.TRANS64.RED.ART0 RZ, [UR9], R141 ;  /* 0x0000008dffff09a7 */ /* 0x0005e20008500409 */
[----:B------:R-:W3:Y:S01]  /*6f90*/  SYNCS.PHASECHK.TRANS64.TRYWAIT P1, [UR8+0x1c8], RZ ;  /* 0x0001c8ffff0075a7 */ /* 0x000ee20008021108 */
[----:B-1----:R-:W-:-:S04]  /*6fa0*/  SHF.R.S32.HI R5, RZ, 0x1f, R160 ;  /* 0x0000001fff057819 */ /* 0x002fc800000114a0 */
[----:B------:R-:W-:-:S04]  /*6fb0*/  LEA.HI R5, R5, R160, RZ, 0x7 ;  /* 0x000000a005057211 */ /* 0x000fc800078f38ff */
[----:B------:R-:W-:-:S04]  /*6fc0*/  SHF.R.S32.HI R5, RZ, 0x7, R5 ;  /* 0x00000007ff057819 */ /* 0x000fc80000011405 */
[----:B------:R-:W-:-:S05]  /*6fd0*/  VIMNMX R135, PT, PT, RZ, R5, !PT ;  /* 0x00000005ff877248 */ /* 0x000fca0007fe0100 */
[----:B------:R-:W-:-:S05]  /*6fe0*/  IMAD.IADD R4, R84, 0x1, -R135 ;  /* 0x0000000154047824 */ /* 0x000fca00078e0a87 */
[----:B------:R-:W-:Y:S01]  /*6ff0*/  ISETP.GE.AND P0, PT, R4, 0x1, PT ;  /* 0x000000010400780c */ /* 0x000fe20003f06270 */
[----:B--23--:R-:W-:-:S12]  /*7000*/  @!P1 BRA `(.L_x_63) ;  /* 0x0000007400b49947 */ /* 0x00cfd80003800000 */
.L_x_132:
[----:B------:R-:W-:Y:S02]  /*7010*/  HFMA2 R132, -RZ, RZ, 0, 5.9604644775390625e-08 ;  /* 0x00000001ff847431 */ /* 0x000fe400000001ff */
[----:B------:R-:W-:Y:S01]  /*7020*/  FADD R133, R28, R29 ;  /* 0x0000001d1c857221 */ /* 0x000fe20000000000 */
[----:B------:R-:W-:Y:S01]  /*7030*/  MOV R134, 0x1 ;  /* 0x0000000100867802 */ /* 0x000fe20000000f00 */
[----:B------:R-:W-:Y:S06]  /*7040*/  @!P0 BRA `(.L_x_64) ;  /* 0x0000002800588947 */ /* 0x000fec0003800000 */
[----:B------:R-:W-:Y:S01]  /*7050*/  UIADD3 UR10, UPT, UPT, UR8, 0x1a0, URZ ;  /* 0x000001a0080a7890 */ /* 0x000fe2000fffe0ff */
[----:B------:R-:W-:Y:S01]  /*7060*/  IMAD.IADD R158, R135, 0x1, -R113 ;  /* 0x00000001879e7824 */ /* 0x000fe200078e0a71 */
[----:B------:R-:W-:Y:S01]  /*7070*/  MOV R113, R163 ;  /* 0x000000a300717202 */ /* 0x000fe20000000f00 */
[----:B------:R-:W-:Y:S01]  /*7080*/  IMAD.IADD R161, R162, 0x1, R161 ;  /* 0x00000001a2a17824 */ /* 0x000fe200078e02a1 */
[----:B------:R-:W-:Y:S01]  /*7090*/  MOV R141, R84 ;  /* 0x00000054008d7202 */ /* 0x000fe20000000f00 */
[----:B------:R-:W-:Y:S01]  /*70a0*/  IMAD.MOV.U32 R132, RZ, RZ, 0x1 ;  /* 0x00000001ff847424 */ /* 0x000fe200078e00ff */
[----:B------:R-:W-:Y:S01]  /*70b0*/  MOV R134, 0x1 ;  /* 0x0000000100867802 */ /* 0x000fe20000000f00 */
[----:B------:R-:W-:Y:S01]  /*70c0*/  UPRMT UR10, UR4, 0x654, UR10 ;  /* 0x00000654040a7896 */ /* 0x000fe2000800000a */
[----:B------:R-:W-:-:S11]  /*70d0*/  UMOV UR11, URZ ;  /* 0x000000ff000b7c82 */ /* 0x000fd60008000000 */
.L_x_67:
[----:B------:R-:W-:Y:S01]  /*70e0*/  IMAD.U32 R6, R132, -0x80000000, RZ ;  /* 0x8000000084067824 */ /* 0x000fe200078e00ff */
[----:B------:R-:W2:Y:S01]  /*70f0*/  LDC R36, c[0x0][0x380] ;  /* 0x0000e000ff247b82 */ /* 0x000ea20000000800 */
[----:B------:R-:W-:Y:S02]  /*7100*/  R2UR UR9, R85 ;  /* 0x00000000550972ca */ /* 0x000fe400000e0000 */
[----:B------:R-:W-:Y:S01]  /*7110*/  IADD3 R141, PT, PT, R141, -0x1, RZ ;  /* 0xffffffff8d8d7810 */ /* 0x000fe20007ffe0ff */
[----:B------:R-:W3:Y:S02]  /*7120*/  SYNCS.PHASECHK.TRANS64.TRYWAIT P0, [UR8+0x190], R6 ;  /* 0x00019006ff0075a7 */ /* 0x000ee40008001108 */
[----:B-123--:R-:W-:Y:S10]  /*7130*/  @!P0 BRA `(.L_x_65) ;  /* 0x0000007400808947 */ /* 0x00eff40003800000 */
.L_x_134:
[----:B------:R-:W-:Y:S01]  /*7140*/  VIMNMX R37, PT, PT, RZ, R141, !PT ;  /* 0x0000008dff257248 */ /* 0x000fe20007fe0100 */
[----:B-1----:R-:W1:Y:S01]  /*7150*/  LDTM.x32 R4, tmem[UR9] ;  /* 0x00000009000479ee */ /* 0x002e6200082c0000 */
[----:B------:R-:W-:Y:S01]  /*7160*/  IMAD.MOV.U32 R146, RZ, RZ, -0x1 ;  /* 0xffffffffff927424 */ /* 0x000fe200078e00ff */
[----:B------:R-:W-:Y:S01]  /*7170*/  R2UR UR9, R86 ;  /* 0x00000000560972ca */ /* 0x000fe200000e0000 */
[----:B------:R-:W2:Y:S01]  /*7180*/  LDC R159, c[0x0][0x600] ;  /* 0x00018000ff9f7b82 */ /* 0x000ea20000000800 */
[----:B------:R-:W-:-:S04]  /*7190*/  IMAD R36, R37, 0x80, R36 ;  /* 0x0000008025247824 */ /* 0x000fc800078e0224 */
[----:B------:R-:W-:-:S05]  /*71a0*/  IMAD.IADD R147, R36, 0x1, -R161 ;  /* 0x0000000124937824 */ /* 0x000fca00078e0aa1 */
[----:B------:R-:W-:Y:S02]  /*71b0*/  VIADDMNMX R37, R147, 0x1f, RZ, !PT ;  /* 0x0000001f93257846 */ /* 0x000fe400078001ff */
[----:B------:R-:W3:Y:S01]  /*71c0*/  LDTM.x32 R52, tmem[UR9] ;  /* 0x00000009003479ee */ /* 0x000ee200082c0000 */
[----:B------:R-:W-:Y:S02]  /*71d0*/  R2UR UR9, R87 ;  /* 0x00000000570972ca */ /* 0x000fe400000e0000 */
[--C-:B------:R-:W-:Y:S02]  /*71e0*/  SHF.R.U32.HI R36, RZ, R37, R146.reuse ;  /* 0x00000025ff247219 */ /* 0x100fe40000011692 */
[----:B------:R-:W-:Y:S02]  /*71f0*/  VIADDMNMX R153, R147, 0x5f, RZ, !PT ;  /* 0x0000005f93997846 */ /* 0x000fe400078001ff */
[----:B------:R-:W-:Y:S02]  /*7200*/  R2P PR, R36, 0x7e ;  /* 0x0000007e24007804 */ /* 0x000fe40000000000 */
[----:B------:R-:W-:-:S03]  /*7210*/  SHF.R.U32.HI R153, RZ, R153, R146 ;  /* 0x00000099ff997219 */ /* 0x000fc60000011692 */
[----:B-1----:R-:W-:Y:S02]  /*7220*/  SEL R99, R5, 0xff800000, P1 ;  /* 0xff80000005637807 */ /* 0x002fe40000800000 */
[----:B------:R-:W-:Y:S02]  /*7230*/  SEL R88, R6, 0xff800000, P2 ;  /* 0xff80000006587807 */ /* 0x000fe40001000000 */
[----:B------:R-:W-:Y:S02]  /*7240*/  SEL R89, R7, 0xff800000, P3 ;  /* 0xff80000007597807 */ /* 0x000fe40001800000 */
[----:B------:R-:W-:Y:S02]  /*7250*/  SEL R90, R8, 0xff800000, P4 ;  /* 0xff800000085a7807 */ /* 0x000fe40002000000 */
[----:B------:R-:W-:Y:S02]  /*7260*/  SEL R91, R9, 0xff800000, P5 ;  /* 0xff800000095b7807 */ /* 0x000fe40002800000 */
[----:B------:R-:W-:-:S02]  /*7270*/  SEL R102, R10, 0xff800000, P6 ;  /* 0xff8000000a667807 */ /* 0x000fc40003000000 */
[C---:B------:R-:W-:Y:S02]  /*7280*/  R2P PR, R36.reuse.B1, 0x7f ;  /* 0x0000007f24007804 */ /* 0x040fe40000001000 */
[----:B------:R-:W-:-:S03]  /*7290*/  LOP3.LUT R5, R36, 0x1, RZ, 0xc0, !PT ;  /* 0x0000000124057812 */ /* 0x000fc600078ec0ff */
        /* <DEDUP_REMOVED lines=117> */
[----:B------:R-:W-:Y:S02]  /*79f0*/  SEL R46, R46, 0xff800000, P2 ;  /* 0xff8000002e2e7807 */ /* 0x000fe40001000000 */
[----:B------:R-:W-:Y:S02]  /*7a00*/  SEL R47, R47, 0xff800000, P3 ;  /* 0xff8000002f2f7807 */ /* 0x000fe40001800000 */
[----:B------:R-:W-:Y:S02]  /*7a10*/  SEL R148, R48, 0xff800000, P4 ;  /* 0xff80000030947807 */ /* 0x000fe40002000000 */
[----:B------:R-:W-:Y:S02]  /*7a20*/  SEL R149, R49, 0xff800000, P5 ;  /* 0xff80000031957807 */ /* 0x000fe40002800000 */
[----:B------:R-:W-:-:S02]  /*7a30*/  SEL R152, R50, 0xff800000, P6 ;  /* 0xff80000032987807 */ /* 0x000fc40003000000 */
[----:B------:R-:W-:Y:S02]  /*7a40*/  R2P PR, R154, 0x7e ;  /* 0x0000007e9a007804 */ /* 0x000fe40000000000 */
[----:B------:R-:W-:-:S03]  /*7a50*/  SEL R146, R44, 0xff800000, P0 ;  /* 0xff8000002c927807 */ /* 0x000fc60000000000 */
[----:B-1----:R-:W-:Y:S02]  /*7a60*/  SEL R151, R5, 0xff800000, P1 ;  /* 0xff80000005977807 */ /* 0x002fe40000800000 */
[----:B------:R-:W-:Y:S02]  /*7a70*/  SEL R44, R6, 0xff800000, P2 ;  /* 0xff800000062c7807 */ /* 0x000fe40001000000 */
[----:B------:R-:W-:Y:S01]  /*7a80*/  SEL R45, R7, 0xff800000, P3 ;  /* 0xff800000072d7807 */ /* 0x000fe20001800000 */
[----:B------:R-:W-:Y:S01]  /*7a90*/  IMAD.SHL.U32 R7, R2, 0x4, RZ ;  /* 0x0000000402077824 */ /* 0x000fe200078e00ff */
[----:B------:R-:W-:Y:S02]  /*7aa0*/  SEL R48, R8, 0xff800000, P4 ;  /* 0xff80000008307807 */ /* 0x000fe40002000000 */
[----:B------:R-:W-:Y:S02]  /*7ab0*/  SEL R49, R9, 0xff800000, P5 ;  /* 0xff80000009317807 */ /* 0x000fe40002800000 */
[----:B------:R-:W-:-:S02]  /*7ac0*/  SEL R50, R10, 0xff800000, P6 ;  /* 0xff8000000a327807 */ /* 0x000fc40003000000 */
[C---:B------:R-:W-:Y:S02]  /*7ad0*/  R2P PR, R154.reuse.B1, 0x7f ;  /* 0x0000007f9a007804 */ /* 0x040fe40000001000 */
[----:B------:R-:W-:Y:S02]  /*7ae0*/  LOP3.LUT R5, R154, 0x1, RZ, 0xc0, !PT ;  /* 0x000000019a057812 */ /* 0x000fe400078ec0ff */
[----:B------:R-:W-:Y:S02]  /*7af0*/  LOP3.LUT R7, R7, 0x1fc, RZ, 0xc0, !PT ;  /* 0x000001fc07077812 */ /* 0x000fe400078ec0ff */
[----:B------:R-:W-:Y:S02]  /*7b00*/  SEL R12, R12, 0xff800000, P0 ;  /* 0xff8000000c0c7807 */ /* 0x000fe40000000000 */
[----:B------:R-:W-:Y:S02]  /*7b10*/  SEL R13, R13, 0xff800000, P1 ;  /* 0xff8000000d0d7807 */ /* 0x000fe40000800000 */
[----:B------:R-:W-:-:S02]  /*7b20*/  SEL R14, R14, 0xff800000, P2 ;  /* 0xff8000000e0e7807 */ /* 0x000fc40001000000 */
[----:B------:R-:W-:Y:S02]  /*7b30*/  SEL R15, R15, 0xff800000, P3 ;  /* 0xff8000000f0f7807 */ /* 0x000fe40001800000 */
[----:B------:R-:W-:Y:S02]  /*7b40*/  SEL R16, R16, 0xff800000, P4 ;  /* 0xff80000010107807 */ /* 0x000fe40002000000 */
[----:B------:R-:W-:Y:S02]  /*7b50*/  SEL R17, R17, 0xff800000, P5 ;  /* 0xff80000011117807 */ /* 0x000fe40002800000 */
[----:B------:R-:W-:Y:S02]  /*7b60*/  SEL R18, R18, 0xff800000, P6 ;  /* 0xff80000012127807 */ /* 0x000fe40003000000 */
[----:B------:R-:W-:-:S05]  /*7b70*/  R2P PR, R154.B2, 0x7f ;  /* 0x0000007f9a007804 */ /* 0x000fca0000002000 */
[----:B------:R-:W-:Y:S02]  /*7b80*/  SEL R20, R20, 0xff800000, P0 ;  /* 0xff80000014147807 */ /* 0x000fe40000000000 */
[----:B------:R-:W-:Y:S02]  /*7b90*/  ISETP.NE.U32.AND P0, PT, R5, 0x1, PT ;  /* 0x000000010500780c */ /* 0x000fe40003f05070 */
[----:B------:R-:W-:Y:S02]  /*7ba0*/  FMNMX3 R5, R113, R98, R99, !PT ;  /* 0x0000006271057276 */ /* 0x000fe40007800063 */
[----:B------:R-:W-:Y:S02]  /*7bb0*/  SEL R150, R4, 0xff800000, !P0 ;  /* 0xff80000004967807 */ /* 0x000fe40004000000 */
[----:B------:R-:W-:Y:S02]  /*7bc0*/  FMNMX R4, R88, R89, !PT ;  /* 0x0000005958047209 */ /* 0x000fe40007800000 */
        /* <DEDUP_REMOVED lines=24> */
[----:B------:R-:W-:-:S02]  /*7d50*/  SEL R21, R21, 0xff800000, P1 ;  /* 0xff80000015157807 */ /* 0x000fc40000800000 */
[----:B------:R-:W-:Y:S02]  /*7d60*/  SEL R22, R22, 0xff800000, P2 ;  /* 0xff80000016167807 */ /* 0x000fe40001000000 */
[----:B------:R-:W-:Y:S02]  /*7d70*/  SEL R23, R23, 0xff800000, P3 ;  /* 0xff80000017177807 */ /* 0x000fe40001800000 */
[----:B------:R-:W-:Y:S02]  /*7d80*/  SEL R24, R24, 0xff800000, P4 ;  /* 0xff80000018187807 */ /* 0x000fe40002000000 */
[----:B------:R-:W-:Y:S02]  /*7d90*/  SEL R25, R25, 0xff800000, P5 ;  /* 0xff80000019197807 */ /* 0x000fe40002800000 */
[----:B------:R-:W-:Y:S02]  /*7da0*/  SEL R26, R26, 0xff800000, P6 ;  /* 0xff8000001a1a7807 */ /* 0x000fe40003000000 */
[----:B------:R-:W-:-:S02]  /*7db0*/  R2P PR, R154.B3, 0x7f ;  /* 0x0000007f9a007804 */ /* 0x000fc40000003000 */
[----:B------:R-:W-:Y:S02]  /*7dc0*/  FMNMX3 R5, R5, R12, R13, !PT ;  /* 0x0000000c05057276 */ /* 0x000fe4000780000d */
[----:B------:R-:W-:Y:S02]  /*7dd0*/  FMNMX3 R4, R4, R14, R15, !PT ;  /* 0x0000000e04047276 */ /* 0x000fe4000780000f */
[----:B------:R-:W-:Y:S02]  /*7de0*/  SEL R28, R28, 0xff800000, P0 ;  /* 0xff8000001c1c7807 */ /* 0x000fe40000000000 */
[----:B------:R-:W-:Y:S02]  /*7df0*/  FMNMX3 R5, R5, R20, R21, !PT ;  /* 0x0000001405057276 */ /* 0x000fe40007800015 */
[----:B------:R-:W-:Y:S02]  /*7e00*/  FMNMX3 R4, R4, R22, R23, !PT ;  /* 0x0000001604047276 */ /* 0x000fe40007800017 */
[----:B------:R-:W-:-:S02]  /*7e10*/  SEL R29, R29, 0xff800000, P1 ;  /* 0xff8000001d1d7807 */ /* 0x000fc40000800000 */
[----:B------:R-:W-:Y:S02]  /*7e20*/  SEL R30, R30, 0xff800000, P2 ;  /* 0xff8000001e1e7807 */ /* 0x000fe40001000000 */
[----:B------:R-:W-:Y:S02]  /*7e30*/  SEL R31, R31, 0xff800000, P3 ;  /* 0xff8000001f1f7807 */ /* 0x000fe40001800000 */
[----:B------:R-:W-:Y:S02]  /*7e40*/  FMNMX3 R5, R5, R28, R29, !PT ;  /* 0x0000001c05057276 */ /* 0x000fe4000780001d */
[----:B------:R-:W-:Y:S02]  /*7e50*/  FMNMX3 R4, R4, R30, R31, !PT ;  /* 0x0000001e04047276 */ /* 0x000fe4000780001f */
[----:B------:R-:W-:Y:S02]  /*7e60*/  ISETP.GT.AND P0, PT, R153, -0x1, PT ;  /* 0xffffffff9900780c */ /* 0x000fe40003f04270 */
[----:B------:R-:W-:-:S02]  /*7e70*/  FMNMX R160, R5, R4, !PT ;  /* 0x0000000405a07209 */ /* 0x000fc40007800000 */
[----:B------:R-:W-:Y:S02]  /*7e80*/  FMNMX R5, R90, R91, !PT ;  /* 0x0000005b5a057209 */ /* 0x000fe40007800000 */
[----:B------:R-:W-:Y:S02]  /*7e90*/  FMNMX R4, R102, R103, !PT ;  /* 0x0000006766047209 */ /* 0x000fe40007800000 */
        /* <DEDUP_REMOVED lines=18> */
[----:B------:R-:W-:Y:S02]  /*7fc0*/  SEL R153, R51, 0xff800000, !P0 ;  /* 0xff80000033997807 */ /* 0x000fe40004000000 */
[----:B------:R-:W-:Y:S02]  /*7fd0*/  LOP3.LUT P2, RZ, R154, 0x80, RZ, 0xc0, !PT ;  /* 0x000000809aff7812 */ /* 0x000fe4000784c0ff */
[----:B------:R-:W-:Y:S02]  /*7fe0*/  FMNMX3 R5, R5, R40, R41, !PT ;  /* 0x0000002805057276 */ /* 0x000fe40007800029 */
[----:B------:R-:W-:-:S02]  /*7ff0*/  FMNMX3 R4, R4, R42, R43, !PT ;  /* 0x0000002a04047276 */ /* 0x000fc4000780002b */
[----:B------:R-:W-:Y:S02]  /*8000*/  LOP3.LUT P1, RZ, R154, 0x8000, RZ, 0xc0, !PT ;  /* 0x000080009aff7812 */ /* 0x000fe4000782c0ff */
[----:B------:R-:W-:Y:S02]  /*8010*/  SEL R51, R11, 0xff800000, P2 ;  /* 0xff8000000b337807 */ /* 0x000fe40001000000 */
[----:B------:R-:W-:Y:S02]  /*8020*/  FMNMX3 R5, R5, R148, R149, !PT ;  /* 0x0000009405057276 */ /* 0x000fe40007800095 */
[----:B------:R-:W-:Y:S02]  /*8030*/  FMNMX3 R4, R4, R152, R153, !PT ;  /* 0x0000009804047276 */ /* 0x000fe40007800099 */
[----:B------:R-:W-:Y:S02]  /*8040*/  LOP3.LUT P0, RZ, R154, 0x800000, RZ, 0xc0, !PT ;  /* 0x008000009aff7812 */ /* 0x000fe4000780c0ff */
[----:B------:R-:W-:-:S02]  /*8050*/  SEL R19, R19, 0xff800000, P1 ;  /* 0xff80000013137807 */ /* 0x000fc40000800000 */
[----:B------:R-:W-:Y:S02]  /*8060*/  FMNMX3 R5, R5, R48, R49, !PT ;  /* 0x0000003005057276 */ /* 0x000fe40007800031 */
[----:B------:R-:W-:Y:S02]  /*8070*/  FMNMX3 R4, R4, R50, R51, !PT ;  /* 0x0000003204047276 */ /* 0x000fe40007800033 */
[----:B------:R-:W-:Y:S02]  /*8080*/  ISETP.GT.AND P3, PT, R154, -0x1, PT ;  /* 0xffffffff9a00780c */ /* 0x000fe40003f64270 */
[----:B------:R-:W-:Y:S02]  /*8090*/  SEL R27, R27, 0xff800000, P0 ;  /* 0xff8000001b1b7807 */ /* 0x000fe40000000000 */
[----:B------:R-:W-:Y:S02]  /*80a0*/  FMNMX3 R5, R5, R16, R17, !PT ;  /* 0x0000001005057276 */ /* 0x000fe40007800011 */
[----:B------:R-:W-:-:S02]  /*80b0*/  FMNMX3 R4, R4, R18, R19, !PT ;  /* 0x0000001204047276 */ /* 0x000fc40007800013 */
[----:B------:R-:W-:Y:S02]  /*80c0*/  SEL R155, R35, 0xff800000, !P3 ;  /* 0xff800000239b7807 */ /* 0x000fe40005800000 */
[----:B------:R-:W-:Y:S02]  /*80d0*/  SEL R156, R32, 0xff800000, P4 ;  /* 0xff800000209c7807 */ /* 0x000fe40002000000 */
[----:B------:R-:W-:Y:S02]  /*80e0*/  SEL R157, R33, 0xff800000, P5 ;  /* 0xff800000219d7807 */ /* 0x000fe40002800000 */
[----:B------:R-:W-:Y:S02]  /*80f0*/  SEL R154, R34, 0xff800000, P6 ;  /* 0xff800000229a7807 */ /* 0x000fe40003000000 */
[----:B------:R-:W-:Y:S02]  /*8100*/  FMNMX3 R5, R5, R24, R25, !PT ;  /* 0x0000001805057276 */ /* 0x000fe40007800019 */
[----:B------:R-:W-:-:S02]  /*8110*/  FMNMX3 R4, R4, R26, R27, !PT ;  /* 0x0000001a04047276 */ /* 0x000fc4000780001b */
[----:B------:R-:W-:Y:S02]  /*8120*/  FMNMX3 R5, R5, R156, R157, !PT ;  /* 0x0000009c05057276 */ /* 0x000fe4000780009d */
[----:B------:R-:W-:-:S04]  /*8130*/  FMNMX3 R4, R4, R154, R155, !PT ;  /* 0x0000009a04047276 */ /* 0x000fc8000780009b */
[----:B------:R-:W-:-:S04]  /*8140*/  FMNMX3 R160, R160, R5, R4, !PT ;  /* 0x00000005a0a07276 */ /* 0x000fc80007800004 */
[----:B------:R-:W-:-:S04]  /*8150*/  FSETP.NEU.AND P0, PT, R160, -INF , PT ;  /* 0xff800000a000780b */ /* 0x000fc80003f0d000 */
[----:B------:R-:W-:Y:S02]  /*8160*/  FSEL R162, R160, RZ, P0 ;  /* 0x000000ffa0a27208 */ /* 0x000fe40000000000 */
[----:B------:R-:W-:-:S03]  /*8170*/  ELECT P0, URZ, PT ;  /* 0x0000000000ff782f */ /* 0x000fc60003800000 */
[----:B------:R-:W-:-:S04]  /*8180*/  FADD R164, -R162, R113 ;  /* 0x00000071a2a47221 */ /* 0x000fc80000000100 */
[----:B--2---:R-:W-:-:S05]  /*8190*/  FMUL R164, R164, R159 ;  /* 0x0000009fa4a47220 */ /* 0x004fca0000400000 */
[----:B------:R-:W-:Y:S02]  /*81a0*/  FSETP.GE.AND P1, PT, R164, -4, PT ;  /* 0xc0800000a400780b */ /* 0x000fe40003f26000 */
[----:B------:R-:W1:Y:S02]  /*81b0*/  MUFU.EX2 R164, R164 ;  /* 0x000000a400a47308 */ /* 0x000e640000000800 */
[C---:B------:R-:W-:Y:S02]  /*81c0*/  FSEL R162, R113.reuse, R162, P1 ;  /* 0x000000a271a27208 */ /* 0x040fe40000800000 */
[----:B------:R-:W-:-:S03]  /*81d0*/  FSEL R163, R113, R160, P1 ;  /* 0x000000a071a37208 */ /* 0x000fc60000800000 */
[----:B------:R-:W-:-:S04]  /*81e0*/  FFMA R162, -R162, R159, 8 ;  /* 0x41000000a2a27423 */ /* 0x000fc8000000019f */
[-CC-:B------:R-:W-:Y:S02]  /*81f0*/  FFMA2 R32, R98.F32x2.HI_LO, R159.reuse.F32, R162.reuse.F32 ;  /* 0x0000009f62207249 */ /* 0x180fe400012000a2 */
[-CC-:B------:R-:W-:Y:S02]  /*8200*/  FFMA2 R34, R88.F32x2.HI_LO, R159.reuse.F32, R162.reuse.F32 ;  /* 0x0000009f58227249 */ /* 0x180fe400012000a2 */
[-CC-:B------:R-:W-:Y:S02]  /*8210*/  FFMA2 R88, R90.F32x2.HI_LO, R159.reuse.F32, R162.reuse.F32 ;  /* 0x0000009f5a587249 */ /* 0x180fe400012000a2 */
[-CC-:B------:R-:W-:Y:S01]  /*8220*/  FFMA2 R90, R102.F32x2.HI_LO, R159.reuse.F32, R162.reuse.F32 ;  /* 0x0000009f665a7249 */ /* 0x180fe200012000a2 */
[----:B------:R-:W-:Y:S01]  /*8230*/  MUFU.EX2 R32, R32 ;  /* 0x0000002000207308 */ /* 0x000fe20000000800 */
[-CC-:B------:R-:W-:Y:S01]  /*8240*/  FFMA2 R92, R92.F32x2.HI_LO, R159.reuse.F32, R162.reuse.F32 ;  /* 0x0000009f5c5c7249 */ /* 0x180fe200012000a2 */
[----:B-1----:R-:W-:Y:S01]  /*8250*/  FSEL R164, R164, 1, !P1 ;  /* 0x3f800000a4a47808 */ /* 0x002fe20004800000 */
[----:B------:R-:W-:-:S02]  /*8260*/  FFMA2 R94, R94.F32x2.HI_LO, R159.F32, R162.F32 ;  /* 0x0000009f5e5e7249 */ /* 0x000fc400012000a2 */
[-CC-:B------:R-:W-:Y:S02]  /*8270*/  FFMA2 R96, R96.F32x2.HI_LO, R159.reuse.F32, R162.reuse.F32 ;  /* 0x0000009f60607249 */ /* 0x180fe400012000a2 */
[-CC-:B------:R-:W-:Y:S01]  /*8280*/  FFMA2 R98, R108.F32x2.HI_LO, R159.reuse.F32, R162.reuse.F32 ;  /* 0x0000009f6c627249 */ /* 0x180fe200012000a2 */
[----:B------:R-:W1:Y:S01]  /*8290*/  MUFU.EX2 R33, R33 ;  /* 0x0000002100217308 */ /* 0x000e620000000800 */
[-CC-:B------:R-:W-:Y:S01]  /*82a0*/  FFMA2 R100, R100.F32x2.HI_LO, R159.reuse.F32, R162.reuse.F32 ;  /* 0x0000009f64647249 */ /* 0x180fe200012000a2 */
[----:B------:R2:W-:Y:S01]  /*82b0*/  STS [R7+UR8+0x20c], R164 ;  /* 0x00020ca407007988 */ /* 0x0005e20008000808 */
        /* <DEDUP_REMOVED lines=8> */
[----:B------:R-:W3:Y:S01]  /*8340*/  MUFU.EX2 R35, R35 ;  /* 0x0000002300237308 */ /* 0x000ee20000000800 */
[----:B-1----:R-:W-:Y:S01]  /*8350*/  F2FP.SATFINITE.E4M3.F32.PACK_AB_MERGE_C R4, R33, R32, RZ ;  /* 0x000000202104723e */ /* 0x002fe200048070ff */
[-CC-:B------:R-:W-:Y:S02]  /*8360*/  FFMA2 R52, R52.F32x2.HI_LO, R159.reuse.F32, R162.reuse.F32 ;  /* 0x0000009f34347249 */ /* 0x180fe400012000a2 */
[-CC-:B------:R-:W-:Y:S02]  /*8370*/  FFMA2 R54, R54.F32x2.HI_LO, R159.reuse.F32, R162.reuse.F32 ;  /* 0x0000009f36367249 */ /* 0x180fe400012000a2 */
[----:B------:R-:W-:-:S02]  /*8380*/  FFMA2 R56, R56.F32x2.HI_LO, R159.F32, R162.F32 ;  /* 0x0000009f38387249 */ /* 0x000fc400012000a2 */
[----:B------:R-:W-:Y:S01]  /*8390*/  MUFU.EX2 R88, R88 ;  /* 0x0000005800587308 */ /* 0x000fe20000000800 */
[-CC-:B------:R-:W-:Y:S02]  /*83a0*/  FFMA2 R58, R58.F32x2.HI_LO, R159.reuse.F32, R162.reuse.F32 ;  /* 0x0000009f3a3a7249 */ /* 0x180fe400012000a2 */
[-CC-:B------:R-:W-:Y:S02]  /*83b0*/  FFMA2 R60, R60.F32x2.HI_LO, R159.reuse.F32, R162.reuse.F32 ;  /* 0x0000009f3c3c7249 */ /* 0x180fe400012000a2 */
[-CC-:B------:R-:W-:Y:S02]  /*83c0*/  FFMA2 R62, R62.F32x2.HI_LO, R159.reuse.F32, R162.reuse.F32 ;  /* 0x0000009f3e3e7249 */ /* 0x180fe400012000a2 */
[-CC-:B------:R-:W-:Y:S01]  /*83d0*/  FFMA2 R64, R64.F32x2.HI_LO, R159.reuse.F32, R162.reuse.F32 ;  /* 0x0000009f40407249 */ /* 0x180fe200012000a2 */
[----:B------:R-:W1:Y:S01]  /*83e0*/  MUFU.EX2 R89, R89 ;  /* 0x0000005900597308 */ /* 0x000e620000000800 */
[----:B---3--:R-:W-:Y:S01]  /*83f0*/  F2FP.SATFINITE.E4M3.F32.PACK_AB_MERGE_C R5, R35, R34, RZ ;  /* 0x000000222305723e */ /* 0x008fe200048070ff */
[----:B------:R-:W-:-:S02]  /*8400*/  FFMA2 R66, R66.F32x2.HI_LO, R159.F32, R162.F32 ;  /* 0x0000009f42427249 */ /* 0x000fc400012000a2 */
[-CC-:B------:R-:W-:Y:S01]  /*8410*/  FFMA2 R68, R68.F32x2.HI_LO, R159.reuse.F32, R162.reuse.F32 ;  /* 0x0000009f44447249 */ /* 0x180fe200012000a2 */
[----:B------:R-:W-:Y:S01]  /*8420*/  PRMT R4, R4, 0x5410, R5 ;  /* 0x0000541004047816 */ /* 0x000fe20000000005 */
[-CC-:B------:R-:W-:Y:S02]  /*8430*/  FFMA2 R70, R70.F32x2.HI_LO, R159.reuse.F32, R162.reuse.F32 ;  /* 0x0000009f46467249 */ /* 0x180fe400012000a2 */
[----:B------:R-:W-:Y:S01]  /*8440*/  MUFU.EX2 R90, R90 ;  /* 0x0000005a005a7308 */ /* 0x000fe20000000800 */
[-CC-:B------:R-:W-:Y:S02]  /*8450*/  FFMA2 R72, R72.F32x2.HI_LO, R159.reuse.F32, R162.reuse.F32 ;  /* 0x0000009f48487249 */ /* 0x180fe400012000a2 */
[-CC-:B------:R-:W-:Y:S02]  /*8460*/  FFMA2 R74, R74.F32x2.HI_LO, R159.reuse.F32, R162.reuse.F32 ;  /* 0x0000009f4a4a7249 */ /* 0x180fe400012000a2 */
[-CC-:B------:R-:W-:Y:S02]  /*8470*/  FFMA2 R76, R76.F32x2.HI_LO, R159.reuse.F32, R162.reuse.F32 ;  /* 0x0000009f4c4c7249 */ /* 0x180fe400012000a2 */
[-CC-:B------:R-:W-:Y:S01]  /*8480*/  FFMA2 R120, R124.F32x2.HI_LO, R159.reuse.F32, R162.reuse.F32 ;  /* 0x0000009f7c787249 */ /* 0x180fe200012000a2 */
[----:B------:R-:W3:Y:S01]  /*8490*/  MUFU.EX2 R91, R91 ;  /* 0x0000005b005b7308 */ /* 0x000ee20000000800 */
        /* <DEDUP_REMOVED lines=19> */
[-CC-:B------:R-:W-:Y:S01]  /*85d0*/  FFMA2 R48, R48.F32x2.HI_LO, R159.reuse.F32, R162.reuse.F32 ;  /* 0x0000009f30307249 */ /* 0x180fe200012000a2 */
        /* <DEDUP_REMOVED lines=11> */
[----:B--2---:R-:W-:Y:S01]  /*8690*/  F2FP.SATFINITE.E4M3.F32.PACK_AB_MERGE_C R7, R95, R94, RZ ;  /* 0x0000005e5f07723e */ /* 0x004fe200048070ff */
[----:B------:R-:W-:-:S02]  /*86a0*/  FFMA2 R24, R24.F32x2.HI_LO, R159.F32, R162.F32 ;  /* 0x0000009f18187249 */ /* 0x000fc400012000a2 */
[-CC-:B------:R-:W-:Y:S01]  /*86b0*/  FFMA2 R26, R26.F32x2.HI_LO, R159.reuse.F32, R162.reuse.F32 ;  /* 0x0000009f1a1a7249 */ /* 0x180fe200012000a2 */
[----:B------:R-:W-:Y:S01]  /*86c0*/  PRMT R6, R6, 0x5410, R7 ;  /* 0x0000541006067816 */ /* 0x000fe20000000007 */
[----:B------:R-:W-:Y:S02]  /*86d0*/  FFMA2 R28, R28.F32x2.HI_LO, R159.F32, R162.F32 ;  /* 0x0000009f1c1c7249 */ /* 0x000fe400012000a2 */
[----:B------:R-:W-:Y:S08]  /*86e0*/  MUFU.EX2 R98, R98 ;  /* 0x0000006200627308 */ /* 0x000ff00000000800 */
[----:B------:R-:W2:Y:S01]  /*86f0*/  MUFU.EX2 R99, R99 ;  /* 0x0000006300637308 */ /* 0x000ea20000000800 */
[----:B-1----:R-:W-:-:S07]  /*8700*/  F2FP.SATFINITE.E4M3.F32.PACK_AB_MERGE_C R7, R97, R96, RZ ;  /* 0x000000606107723e */ /* 0x002fce00048070ff */
[----:B------:R-:W-:Y:S08]  /*8710*/  MUFU.EX2 R100, R100 ;  /* 0x0000006400647308 */ /* 0x000ff00000000800 */
[----:B------:R-:W1:Y:S01]  /*8720*/  MUFU.EX2 R101, R101 ;  /* 0x0000006500657308 */ /* 0x000e620000000800 */
[----:B--2---:R-:W-:-:S04]  /*8730*/  F2FP.SATFINITE.E4M3.F32.PACK_AB_MERGE_C R8, R99, R98, RZ ;  /* 0x000000626308723e */ /* 0x004fc800048070ff */
[----:B------:R-:W-:-:S03]  /*8740*/  PRMT R7, R7, 0x5410, R8 ;  /* 0x0000541007077816 */ /* 0x000fc60000000008 */
        /* <DEDUP_REMOVED lines=18> */
[----:B------:R-:W-:Y:S01]  /*8870*/  MUFU.EX2 R116, R116 ;  /* 0x0000007400747308 */ /* 0x000fe20000000800 */
[----:B--2---:R-:W-:-:S04]  /*8880*/  F2FP.SATFINITE.E4M3.F32.PACK_AB_MERGE_C R11, R111, R110, RZ ;  /* 0x0000006e6f0b723e */ /* 0x004fc800048070ff */
[----:B------:R-:W-:-:S03]  /*8890*/  PRMT R10, R10, 0x5410, R11 ;  /* 0x000054100a0a7816 */ /* 0x000fc6000000000b */
[----:B------:R-:W1:Y:S08]  /*88a0*/  MUFU.EX2 R117, R117 ;  /* 0x0000007500757308 */ /* 0x000e700000000800 */
[----:B------:R-:W2:Y:S08]  /*88b0*/  MUFU.EX2 R115, R115 ;  /* 0x0000007300737308 */ /* 0x000eb00000000800 */
[----:B------:R-:W-:Y:S01]  /*88c0*/  MUFU.EX2 R52, R52 ;  /* 0x0000003400347308 */ /* 0x000fe20000000800 */
[----:B-1----:R-:W-:-:S07]  /*88d0*/  F2FP.SATFINITE.E4M3.F32.PACK_AB_MERGE_C R118, R117, R116, RZ ;  /* 0x000000747576723e */ /* 0x002fce00048070ff */
[----:B------:R-:W-:Y:S01]  /*88e0*/  MUFU.EX2 R53, R53 ;  /* 0x0000003500357308 */ /* 0x000fe20000000800 */
[----:B--2---:R-:W-:-:S04]  /*88f0*/  F2FP.SATFINITE.E4M3.F32.PACK_AB_MERGE_C R11, R115, R114, RZ ;  /* 0x00000072730b723e */ /* 0x004fc800048070ff */
[----:B------:R-:W-:Y:S01]  /*8900*/  PRMT R11, R11, 0x5410, R118 ;  /* 0x000054100b0b7816 */ /* 0x000fe20000000076 */
[----:B------:R1:W-:Y:S06]  /*8910*/  BAR.ARV R3, 0x40 ;  /* 0x000100030000751d */ /* 0x0003ec0000002000 */
[----:B------:R-:W-:Y:S01]  /*8920*/  MUFU.EX2 R54, R54 ;  /* 0x0000003600367308 */ /* 0x000fe20000000800 */
[----:B------:R-:W-:Y:S01]  /*8930*/  FFMA2 R118, R122.F32x2.HI_LO, R159.F32, R162.F32 ;  /* 0x0000009f7a767249 */ /* 0x000fe200012000a2 */
[----:B------:R2:W-:Y:S01]  /*8940*/  STTM.x8 tmem[UR9], R4 ;  /* 0x00000004000079ed */ /* 0x0005e200081c0009 */
[----:B------:R-:W-:-:S05]  /*8950*/  R2UR UR9, R138 ;  /* 0x000000008a0972ca */ /* 0x000fca00000e0000 */
[----:B------:R-:W2:Y:S08]  /*8960*/  MUFU.EX2 R55, R55 ;  /* 0x0000003700377308 */ /* 0x000eb00000000800 */
[----:B------:R-:W-:Y:S08]  /*8970*/  MUFU.EX2 R56, R56 ;  /* 0x0000003800387308 */ /* 0x000ff00000000800 */
[----:B------:R-:W3:Y:S08]  /*8980*/  MUFU.EX2 R57, R57 ;  /* 0x0000003900397308 */ /* 0x000ef00000000800 */
[----:B------:R-:W-:Y:S01]  /*8990*/  MUFU.EX2 R58, R58 ;  /* 0x0000003a003a7308 */ /* 0x000fe20000000800 */
[----:B--2---:R-:W-:-:S07]  /*89a0*/  F2FP.SATFINITE.E4M3.F32.PACK_AB_MERGE_C R5, R55, R54, RZ ;  /* 0x000000363705723e */ /* 0x004fce00048070ff */
[----:B------:R-:W2:Y:S01]  /*89b0*/  MUFU.EX2 R59, R59 ;  /* 0x0000003b003b7308 */ /* 0x000ea20000000800 */
[----:B------:R-:W-:-:S04]  /*89c0*/  F2FP.SATFINITE.E4M3.F32.PACK_AB_MERGE_C R4, R53, R52, RZ ;  /* 0x000000343504723e */ /* 0x000fc800048070ff */
[----:B------:R-:W-:Y:S02]  /*89d0*/  PRMT R4, R4, 0x5410, R5 ;  /* 0x0000541004047816 */ /* 0x000fe40000000005 */
[----:B---3--:R-:W-:Y:S01]  /*89e0*/  F2FP.SATFINITE.E4M3.F32.PACK_AB_MERGE_C R5, R57, R56, RZ ;  /* 0x000000383905723e */ /* 0x008fe200048070ff */
[----:B------:R-:W-:Y:S08]  /*89f0*/  MUFU.EX2 R60, R60 ;  /* 0x0000003c003c7308 */ /* 0x000ff00000000800 */
[----:B------:R-:W3:Y:S01]  /*8a00*/  MUFU.EX2 R61, R61 ;  /* 0x0000003d003d7308 */ /* 0x000ee20000000800 */
[----:B--2---:R-:W-:-:S04]  /*8a10*/  F2FP.SATFINITE.E4M3.F32.PACK_AB_MERGE_C R6, R59, R58, RZ ;  /* 0x0000003a3b06723e */ /* 0x004fc800048070ff */
[----:B------:R-:W-:-:S03]  /*8a20*/  PRMT R5, R5, 0x5410, R6 ;  /* 0x0000541005057816 */ /* 0x000fc60000000006 */
[----:B------:R-:W-:Y:S08]  /*8a30*/  MUFU.EX2 R62, R62 ;  /* 0x0000003e003e7308 */ /* 0x000ff00000000800 */
[----:B------:R-:W2:Y:S01]  /*8a40*/  MUFU.EX2 R63, R63 ;  /* 0x0000003f003f7308 */ /* 0x000ea20000000800 */
[----:B---3--:R-:W-:-:S07]  /*8a50*/  F2FP.SATFINITE.E4M3.F32.PACK_AB_MERGE_C R6, R61, R60, RZ ;  /* 0x0000003c3d06723e */ /* 0x008fce00048070ff */
        /* <DEDUP_REMOVED lines=29> */
[----:B------:R-:W-:Y:S01]  /*8c30*/  MUFU.EX2 R82, R82 ;  /* 0x0000005200527308 */ /* 0x000fe20000000800 */
[----:B--2---:R-:W-:-:S04]  /*8c40*/  F2FP.SATFINITE.E4M3.F32.PACK_AB_MERGE_C R11, R119, R118, RZ ;  /* 0x00000076770b723e */ /* 0x004fc800048070ff */
[----:B------:R-:W-:-:S03]  /*8c50*/  PRMT R10, R10, 0x5410, R11 ;  /* 0x000054100a0a7816 */ /* 0x000fc6000000000b */
[----:B------:R-:W2:Y:S08]  /*8c60*/  MUFU.EX2 R83, R83 ;  /* 0x0000005300537308 */ /* 0x000eb00000000800 */
[----:B------:R-:W3:Y:S08]  /*8c70*/  MUFU.EX2 R121, R121 ;  /* 0x0000007900797308 */ /* 0x000ef00000000800 */
[----:B------:R-:W-:Y:S01]  /*8c80*/  MUFU.EX2 R78, R78 ;  /* 0x0000004e004e7308 */ /* 0x000fe20000000800 */
[----:B--2---:R-:W-:-:S07]  /*8c90*/  F2FP.SATFINITE.E4M3.F32.PACK_AB_MERGE_C R122, R83, R82, RZ ;  /* 0x00000052537a723e */ /* 0x004fce00048070ff */
[----:B------:R-:W2:Y:S01]  /*8ca0*/  MUFU.EX2 R79, R79 ;  /* 0x0000004f004f7308 */ /* 0x000ea20000000800 */
[----:B---3--:R-:W-:-:S04]  /*8cb0*/  F2FP.SATFINITE.E4M3.F32.PACK_AB_MERGE_C R11, R121, R120, RZ ;  /* 0x00000078790b723e */ /* 0x008fc800048070ff */
[----:B------:R-:W-:Y:S01]  /*8cc0*/  PRMT R11, R11, 0x5410, R122 ;  /* 0x000054100b0b7816 */ /* 0x000fe2000000007a */
[-CC-:B------:R-:W-:Y:S02]  /*8cd0*/  FFMA2 R122, R128.F32x2.HI_LO, R159.reuse.F32, R162.reuse.F32 ;  /* 0x0000009f807a7249 */ /* 0x180fe400012000a2 */
[-CC-:B------:R-:W-:Y:S01]  /*8ce0*/  FFMA2 R128, R130.F32x2.HI_LO, R159.reuse.F32, R162.reuse.F32 ;  /* 0x0000009f82807249 */ /* 0x180fe200012000a2 */
[----:B------:R-:W-:Y:S01]  /*8cf0*/  MUFU.EX2 R80, R80 ;  /* 0x0000005000507308 */ /* 0x000fe20000000800 */
[-CC-:B------:R-:W-:Y:S01]  /*8d00*/  FFMA2 R130, R142.F32x2.HI_LO, R159.reuse.F32, R162.reuse.F32 ;  /* 0x0000009f8e827249 */ /* 0x180fe200012000a2 */
[----:B------:R2:W-:Y:S01]  /*8d10*/  STTM.x8 tmem[UR9], R4 ;  /* 0x00000004000079ed */ /* 0x0005e200081c0009 */
[-CC-:B------:R-:W-:Y:S01]  /*8d20*/  FFMA2 R142, R146.F32x2.HI_LO, R159.reuse.F32, R162.reuse.F32 ;  /* 0x0000009f928e7249 */ /* 0x180fe200012000a2 */
[----:B------:R-:W-:Y:S01]  /*8d30*/  R2UR UR9, R139 ;  /* 0x000000008b0972ca */ /* 0x000fe200000e0000 */
[-CC-:B------:R-:W-:Y:S02]  /*8d40*/  FFMA2 R146, R152.F32x2.HI_LO, R159.reuse.F32, R162.reuse.F32 ;  /* 0x0000009f98927249 */ /* 0x180fe400012000a2 */
[-CC-:B------:R-:W-:Y:S01]  /*8d50*/  FFMA2 R152, R30.F32x2.HI_LO, R159.reuse.F32, R162.reuse.F32 ;  /* 0x0000009f1e987249 */ /* 0x180fe200012000a2 */
[----:B------:R-:W-:Y:S01]  /*8d60*/  MUFU.EX2 R122, R122 ;  /* 0x0000007a007a7308 */ /* 0x000fe20000000800 */
[----:B------:R-:W-:-:S07]  /*8d70*/  FFMA2 R30, R154.F32x2.HI_LO, R159.F32, R162.F32 ;  /* 0x0000009f9a1e7249 */ /* 0x000fce00012000a2 */
[----:B------:R-:W3:Y:S08]  /*8d80*/  MUFU.EX2 R123, R123 ;  /* 0x0000007b007b7308 */ /* 0x000ef00000000800 */
[----:B------:R-:W4:Y:S08]  /*8d90*/  MUFU.EX2 R81, R81 ;  /* 0x0000005100517308 */ /* 0x000f300000000800 */
[----:B------:R-:W-:Y:S01]  /*8da0*/  MUFU.EX2 R124, R124 ;  /* 0x0000007c007c7308 */ /* 0x000fe20000000800 */
[----:B--2---:R-:W-:-:S07]  /*8db0*/  F2FP.SATFINITE.E4M3.F32.PACK_AB_MERGE_C R5, R79, R78, RZ ;  /* 0x0000004e4f05723e */ /* 0x004fce00048070ff */
[----:B------:R-:W2:Y:S01]  /*8dc0*/  MUFU.EX2 R125, R125 ;  /* 0x0000007d007d7308 */ /* 0x000ea20000000800 */
[----:B---3--:R-:W-:-:S04]  /*8dd0*/  F2FP.SATFINITE.E4M3.F32.PACK_AB_MERGE_C R4, R123, R122, RZ ;  /* 0x0000007a7b04723e */ /* 0x008fc800048070ff */
[----:B------:R-:W-:Y:S02]  /*8de0*/  PRMT R4, R4, 0x5410, R5 ;  /* 0x0000541004047816 */ /* 0x000fe40000000005 */
[----:B----4-:R-:W-:Y:S01]  /*8df0*/  F2FP.SATFINITE.E4M3.F32.PACK_AB_MERGE_C R5, R81, R80, RZ ;  /* 0x000000505105723e */ /* 0x010fe200048070ff */
        /* <DEDUP_REMOVED lines=47> */
[----:B------:R-:W-:Y:S01]  /*90f0*/  MUFU.EX2 R48, R48 ;  /* 0x0000003000307308 */ /* 0x000fe20000000800 */
[----:B------:R2:W-:Y:S01]  /*9100*/  STTM.x8 tmem[UR9], R4 ;  /* 0x00000004000079ed */ /* 0x0005e200081c0009 */
[----:B------:R-:W-:Y:S01]  /*9110*/  FFMA2 R150, R156.F32x2.HI_LO, R159.F32, R162.F32 ;  /* 0x0000009f9c967249 */ /* 0x000fe200012000a2 */
[----:B------:R-:W-:Y:S01]  /*9120*/  R2UR UR9, R140 ;  /* 0x000000008c0972ca */ /* 0x000fe200000e0000 */
[----:B------:R-:W3:Y:S04]  /*9130*/  FENCE.VIEW.ASYNC.T ;  /* 0x00000000000073c6 */ /* 0x000ee80000000200 */
[----:B------:R-:W-:Y:S08]  /*9140*/  MUFU.EX2 R148, R148 ;  /* 0x0000009400947308 */ /* 0x000ff00000000800 */
[----:B------:R-:W4:Y:S08]  /*9150*/  MUFU.EX2 R149, R149 ;  /* 0x0000009500957308 */ /* 0x000f300000000800 */
[----:B------:R-:W5:Y:S08]  /*9160*/  MUFU.EX2 R49, R49 ;  /* 0x0000003100317308 */ /* 0x000f700000000800 */
[----:B------:R-:W-:Y:S01]  /*9170*/  MUFU.EX2 R50, R50 ;  /* 0x0000003200327308 */ /* 0x000fe20000000800 */
[----:B--2---:R-:W-:-:S07]  /*9180*/  F2FP.SATFINITE.E4M3.F32.PACK_AB_MERGE_C R5, R45, R44, RZ ;  /* 0x0000002c2d05723e */ /* 0x004fce00048070ff */
[----:B------:R-:W2:Y:S01]  /*9190*/  MUFU.EX2 R51, R51 ;  /* 0x0000003300337308 */ /* 0x000ea20000000800 */
[----:B----4-:R-:W-:-:S04]  /*91a0*/  F2FP.SATFINITE.E4M3.F32.PACK_AB_MERGE_C R4, R149, R148, RZ ;  /* 0x000000949504723e */ /* 0x010fc800048070ff */
[----:B------:R-:W-:Y:S02]  /*91b0*/  PRMT R4, R4, 0x5410, R5 ;  /* 0x0000541004047816 */ /* 0x000fe40000000005 */
[----:B-----5:R-:W-:Y:S01]  /*91c0*/  F2FP.SATFINITE.E4M3.F32.PACK_AB_MERGE_C R5, R49, R48, RZ ;  /* 0x000000303105723e */ /* 0x020fe200048070ff */
[----:B------:R-:W-:Y:S08]  /*91d0*/  MUFU.EX2 R12, R12 ;  /* 0x0000000c000c7308 */ /* 0x000ff00000000800 */
[----:B------:R-:W4:Y:S01]  /*91e0*/  MUFU.EX2 R13, R13 ;  /* 0x0000000d000d7308 */ /* 0x000f220000000800 */
[----:B--2---:R-:W-:-:S04]  /*91f0*/  F2FP.SATFINITE.E4M3.F32.PACK_AB_MERGE_C R6, R51, R50, RZ ;  /* 0x000000323306723e */ /* 0x004fc800048070ff */
[----:B------:R-:W-:-:S03]  /*9200*/  PRMT R5, R5, 0x5410, R6 ;  /* 0x0000541005057816 */ /* 0x000fc60000000006 */
[----:B------:R-:W-:Y:S08]  /*9210*/  MUFU.EX2 R14, R14 ;  /* 0x0000000e000e7308 */ /* 0x000ff00000000800 */
[----:B------:R-:W2:Y:S01]  /*9220*/  MUFU.EX2 R15, R15 ;  /* 0x0000000f000f7308 */ /* 0x000ea20000000800 */
[----:B----4-:R-:W-:-:S07]  /*9230*/  F2FP.SATFINITE.E4M3.F32.PACK_AB_MERGE_C R6, R13, R12, RZ ;  /* 0x0000000c0d06723e */ /* 0x010fce00048070ff */
        /* <DEDUP_REMOVED lines=29> */
[----:B------:R-:W-:Y:S01]  /*9410*/  MUFU.EX2 R30, R30 ;  /* 0x0000001e001e7308 */ /* 0x000fe20000000800 */
[----:B--2---:R-:W-:-:S04]  /*9420*/  F2FP.SATFINITE.E4M3.F32.PACK_AB_MERGE_C R11, R153, R152, RZ ;  /* 0x00000098990b723e */ /* 0x004fc800048070ff */
[----:B------:R-:W-:-:S03]  /*9430*/  PRMT R10, R10, 0x5410, R11 ;  /* 0x000054100a0a7816 */ /* 0x000fc6000000000b */
[----:B------:R-:W2:Y:S08]  /*9440*/  MUFU.EX2 R31, R31 ;  /* 0x0000001f001f7308 */ /* 0x000eb00000000800 */
[----:B------:R-:W4:Y:S01]  /*9450*/  MUFU.EX2 R151, R151 ;  /* 0x0000009700977308 */ /* 0x000f220000000800 */
[----:B--2---:R-:W-:Y:S02]  /*9460*/  F2FP.SATFINITE.E4M3.F32.PACK_AB_MERGE_C R154, R31, R30, RZ ;  /* 0x0000001e1f9a723e */ /* 0x004fe400048070ff */
[----:B----4-:R-:W-:-:S04]  /*9470*/  F2FP.SATFINITE.E4M3.F32.PACK_AB_MERGE_C R11, R151, R150, RZ ;  /* 0x00000096970b723e */ /* 0x010fc800048070ff */
[----:B------:R-:W-:Y:S01]  /*9480*/  PRMT R11, R11, 0x5410, R154 ;  /* 0x000054100b0b7816 */ /* 0x000fe2000000009a */
[----:B------:R-:W-:-:S04]  /*9490*/  IMAD.MOV.U32 R154, RZ, RZ, 0x1 ;  /* 0x00000001ff9a7424 */ /* 0x000fc800078e00ff */
[----:B---3--:R-:W-:Y:S01]  /*94a0*/  SYNCS.ARRIVE.TRANS64.RED.ART0 RZ, [UR13], R154 ;  /* 0x0000009affff79a7 */ /* 0x008fe2000850040d */
[----:B------:R1:W-:Y:S01]  /*94b0*/  STTM.x8 tmem[UR9], R4 ;  /* 0x00000004000079ed */ /* 0x0003e200081c0009 */
[----:B------:R-:W2:Y:S02]  /*94c0*/  FENCE.VIEW.ASYNC.T ;  /* 0x00000000000073c6 */ /* 0x000ea40000000200 */
[----:B--2---:R-:W-:Y:S01]  /*94d0*/  NOP ;  /* 0x0000000000007918 */ /* 0x004fe20000000000 */
[----:B------:R2:W-:Y:S02]  /*94e0*/  @P0 SYNCS.ARRIVE.TRANS64.RED.ART0 RZ, [UR10], R154 ;  /* 0x0000009affff09a7 */ /* 0x0005e4000850040a */
[----:B--2---:R-:W-:-:S04]  /*94f0*/  IMAD.U32 R154, R134, -0x80000000, RZ ;  /* 0x80000000869a7824 */ /* 0x004fc800078e00ff */
[----:B------:R-:W2:Y:S02]  /*9500*/  SYNCS.PHASECHK.TRANS64.TRYWAIT P0, [UR8+0x1c8], R154 ;  /* 0x0001c89aff0075a7 */ /* 0x000ea40008001108 */
[----:B-12---:R-:W-:Y:S05]  /*9510*/  @!P0 BRA `(.L_x_66) ;  /* 0x0000005000a48947 */ /* 0x006fea0003800000 */
.L_x_136:
[----:B------:R-:W-:Y:S01]  /*9520*/  MOV R165, UR11 ;  /* 0x0000000b00a57c02 */ /* 0x000fe20008000f00 */
[----:B------:R-:W-:Y:S01]  /*9530*/  FMUL R164, R164, R133 ;  /* 0x00000085a4a47220 */ /* 0x000fe20000400000 */
[----:B------:R-:W-:Y:S01]  /*9540*/  FADD2 R34, R34.F32x2.HI_LO, R94.F32x2.HI_LO ;  /* 0x0000005e2222724b */ /* 0x000fe20000000000 */
[----:B------:R-:W-:Y:S01]  /*9550*/  IADD3 R158, PT, PT, R158, 0x1, RZ ;  /* 0x000000019e9e7810 */ /* 0x000fe20007ffe0ff */
[----:B------:R-:W-:Y:S01]  /*9560*/  FADD2 R88, R88.F32x2.HI_LO, R96.F32x2.HI_LO ;  /* 0x000000605858724b */ /* 0x000fe20000000000 */
[----:B------:R-:W-:Y:S01]  /*9570*/  LOP3.LUT R134, R134, 0x1, RZ, 0x3c, !PT ;  /* 0x0000000186867812 */ /* 0x000fe200078e3cff */
[----:B------:R-:W-:Y:S01]  /*9580*/  FADD2 R164, R164.F32x2.HI_LO, R32.F32x2.HI_LO ;  /* 0x00000020a4a4724b */ /* 0x000fe20000000000 */
[----:B------:R-:W-:Y:S01]  /*9590*/  ISETP.NE.AND P0, PT, R158, -0x1, PT ;  /* 0xffffffff9e00780c */ /* 0x000fe20003f05270 */
[----:B------:R-:W-:Y:S01]  /*95a0*/  FADD2 R90, R90.F32x2.HI_LO, R98.F32x2.HI_LO ;  /* 0x000000625a5a724b */ /* 0x000fe20000000000 */
[----:B------:R-:W-:Y:S01]  /*95b0*/  LOP3.LUT R132, R132, 0x1, RZ, 0x3c, !PT ;  /* 0x0000000184847812 */ /* 0x000fe200078e3cff */
[----:B------:R-:W-:Y:S01]  /*95c0*/  FADD2 R164, R164.F32x2.HI_LO, R92.F32x2.HI_LO ;  /* 0x0000005ca4a4724b */ /* 0x000fe20000000000 */
[----:B------:R-:W-:Y:S01]  /*95d0*/  MOV R113, R163 ;  /* 0x000000a300717202 */ /* 0x000fe20000000f00 */
[----:B------:R-:W-:-:S02]  /*95e0*/  FADD2 R34, R34.F32x2.HI_LO, R102.F32x2.HI_LO ;  /* 0x000000662222724b */ /* 0x000fc40000000000 */
[----:B------:R-:W-:Y:S02]  /*95f0*/  FADD2 R88, R88.F32x2.HI_LO, R104.F32x2.HI_LO ;  /* 0x000000685858724b */ /* 0x000fe40000000000 */
[----:B------:R-:W-:Y:S02]  /*9600*/  FADD2 R90, R90.F32x2.HI_LO, R106.F32x2.HI_LO ;  /* 0x0000006a5a5a724b */ /* 0x000fe40000000000 */
[----:B------:R-:W-:Y:S02]  /*9610*/  FADD2 R164, R164.F32x2.HI_LO, R100.F32x2.HI_LO ;  /* 0x00000064a4a4724b */ /* 0x000fe40000000000 */
[----:B------:R-:W-:Y:S02]  /*9620*/  FADD2 R34, R34.F32x2.HI_LO, R110.F32x2.HI_LO ;  /* 0x0000006e2222724b */ /* 0x000fe40000000000 */
[----:B------:R-:W-:Y:S02]  /*9630*/  FADD2 R88, R88.F32x2.HI_LO, R114.F32x2.HI_LO ;  /* 0x000000725858724b */ /* 0x000fe40000000000 */
        /* <DEDUP_REMOVED lines=51> */
[----:B------:R-:W-:-:S04]  /*9970*/  FADD2 R34, R164.F32x2.HI_LO, R34.F32x2.HI_LO ;  /* 0x00000022a422724b */ /* 0x000fc80000000000 */
[----:B------:R-:W-:-:S04]  /*9980*/  FADD2 R34, R34.F32x2.HI_LO, R88.F32x2.HI_LO ;  /* 0x000000582222724b */ /* 0x000fc80000000000 */
[----:B------:R-:W-:Y:S01]  /*9990*/  FADD R133, R34, R35 ;  /* 0x0000002322857221 */ /* 0x000fe20000000000 */
[----:B------:R-:W-:Y:S06]  /*99a0*/  @P0 BRA `(.L_x_67) ;  /* 0xffffffd400cc0947 */ /* 0x000fec000383ffff */
.L_x_64:
[----:B------:R-:W-:-:S04]  /*99b0*/  VIMNMX R84, PT, PT, R84, R135, PT ;  /* 0x0000008754547248 */ /* 0x000fc80003fe0100 */
[----:B------:R-:W-:-:S13]  /*99c0*/  ISETP.GE.AND P0, PT, R84, 0x1, PT ;  /* 0x000000015400780c */ /* 0x000fda0003f06270 */
[----:B------:R-:W-:Y:S05]  /*99d0*/  @!P0 BRA `(.L_x_68) ;  /* 0x0000002000a48947 */ /* 0x000fea0003800000 */
[----:B------:R-:W2:Y:S01]  /*99e0*/  S2R R153, SR_TID.X ;  /* 0x0000000000997919 */ /* 0x000ea20000002100 */
[----:B------:R-:W3:Y:S01]  /*99f0*/  S2UR UR11, SR_CgaCtaId ;  /* 0x00000000000b79c3 */ /* 0x000ee20000008800 */
[----:B------:R-:W-:Y:S01]  /*9a00*/  UIADD3 UR12, UPT, UPT, UR8, 0x1a0, URZ ;  /* 0x000001a0080c7890 */ /* 0x000fe2000fffe0ff */
[----:B------:R-:W-:Y:S01]  /*9a10*/  IMAD.MOV R154, RZ, RZ, -R84 ;  /* 0x000000ffff9a7224 */ /* 0x000fe200078e0a54 */
[----:B------:R-:W-:Y:S01]  /*9a20*/  UMOV UR10, URZ ;  /* 0x000000ff000a7c82 */ /* 0x000fe20008000000 */
[----:B------:R-:W-:Y:S01]  /*9a30*/  IMAD.MOV.U32 R156, RZ, RZ, R163 ;  /* 0x000000ffff9c7224 */ /* 0x000fe200078e00a3 */
[----:B------:R-:W-:Y:S01]  /*9a40*/  UMOV UR8, 0x400 ;  /* 0x0000040000087882 */ /* 0x000fe20000000000 */
[----:B------:R-:W-:Y:S02]  /*9a50*/  UPRMT UR12, UR4, 0x654, UR12 ;  /* 0x00000654040c7896 */ /* 0x000fe4000800000c */
[----:B---3--:R-:W-:Y:S01]  /*9a60*/  ULEA UR11, UR11, UR8, 0x18 ;  /* 0x000000080b0b7291 */ /* 0x008fe2000f8ec0ff */
[----:B--2---:R-:W-:-:S05]  /*9a70*/  IMAD.U32 R152, R153, 0x10000, RZ ;  /* 0x0001000099987824 */ /* 0x004fca00078e00ff */
[----:B------:R-:W-:-:S04]  /*9a80*/  LOP3.LUT R152, R152, 0x600000, RZ, 0xc0, !PT ;  /* 0x0060000098987812 */ /* 0x000fc800078ec0ff */
[C---:B------:R-:W-:Y:S02]  /*9a90*/  LOP3.LUT R151, R152.reuse, 0x58, RZ, 0xfc, !PT ;  /* 0x0000005898977812 */ /* 0x040fe400078efcff */
[C---:B------:R-:W-:Y:S02]  /*9aa0*/  LOP3.LUT R150, R152.reuse, 0x50, RZ, 0xfc, !PT ;  /* 0x0000005098967812 */ /* 0x040fe400078efcff */
[C---:B------:R-:W-:Y:S02]  /*9ab0*/  LOP3.LUT R149, R152.reuse, 0x48, RZ, 0xfc, !PT ;  /* 0x0000004898957812 */ /* 0x040fe400078efcff */
[C---:B------:R-:W-:Y:S02]  /*9ac0*/  LOP3.LUT R148, R152.reuse, 0x60, RZ, 0xfc, !PT ;  /* 0x0000006098947812 */ /* 0x040fe400078efcff */
[C---:B------:R-:W-:Y:S02]  /*9ad0*/  LOP3.LUT R135, R152.reuse, 0x40, RZ, 0xfc, !PT ;  /* 0x0000004098877812 */ /* 0x040fe400078efcff */
[----:B------:R-:W-:-:S07]  /*9ae0*/  LOP3.LUT R2, R152, 0x20, RZ, 0xfc, !PT ;  /* 0x0000002098027812 */ /* 0x000fce00078efcff */
.L_x_71:
[----:B------:R-:W-:Y:S02]  /*9af0*/  SHF.L.U32 R6, R132, 0x1f, RZ ;  /* 0x0000001f84067819 */ /* 0x000fe400000006ff */
[----:B------:R-:W-:Y:S02]  /*9b00*/  R2UR UR8, R152 ;  /* 0x00000000980872ca */ /* 0x000fe400000e0000 */
[----:B------:R-:W2:Y:S02]  /*9b10*/  SYNCS.PHASECHK.TRANS64.TRYWAIT P0, [UR11+0x190], R6 ;  /* 0x00019006ff0075a7 */ /* 0x000ea4000800110b */
[----:B-12---:R-:W-:Y:S11]  /*9b20*/  @!P0 BRA `(.L_x_69) ;  /* 0x0000004c003c8947 */ /* 0x006ff60003800000 */
.L_x_138:
[----:B------:R-:W2:Y:S01]  /*9b30*/  LDTM.x32 R100, tmem[UR8] ;  /* 0x00000008006479ee */ /* 0x000ea200082c0000 */
[----:B------:R-:W-:Y:S01]  /*9b40*/  R2UR UR8, R2 ;  /* 0x00000000020872ca */ /* 0x000fe200000e0000 */
[----:B-1----:R-:W1:Y:S01]  /*9b50*/  LDC R155, c[0x0][0x600] ;  /* 0x00018000ff9b7b82 */ /* 0x002e620000000800 */
[----:B------:R-:W-:Y:S01]  /*9b60*/  R2UR UR9, R135 ;  /* 0x00000000870972ca */ /* 0x000fe200000e0000 */
[----:B------:R-:W-:-:S10]  /*9b70*/  IMAD.MOV.U32 R157, RZ, RZ, 0x3d9df09d ;  /* 0x3d9df09dff9d7424 */ /* 0x000fd400078e00ff */
[----:B------:R-:W3:Y:S01]  /*9b80*/  LDTM.x32 R68, tmem[UR8] ;  /* 0x00000008004479ee */ /* 0x000ee200082c0000 */
[----:B------:R-:W-:Y:S01]  /*9b90*/  R2UR UR8, R148 ;  /* 0x00000000940872ca */ /* 0x000fe200000e0000 */
[----:B------:R-:W4:Y:S01]  /*9ba0*/  LDTM.x32 R36, tmem[UR9] ;  /* 0x00000009002479ee */ /* 0x000f2200082c0000 */
[----:B--2---:R-:W-:Y:S02]  /*9bb0*/  FMNMX3 R137, R156, R100, R101, !PT ;  /* 0x000000649c897276 */ /* 0x004fe40007800065 */
[----:B------:R-:W-:Y:S02]  /*9bc0*/  FMNMX R136, R102, R103, !PT ;  /* 0x0000006766887209 */ /* 0x000fe40007800000 */
[----:B------:R-:W-:-:S07]  /*9bd0*/  FMNMX R139, R104, R105, !PT ;  /* 0x00000069688b7209 */ /* 0x000fce0007800000 */
[----:B------:R-:W2:Y:S01]  /*9be0*/  LDTM.x32 R4, tmem[UR8] ;  /* 0x00000008000479ee */ /* 0x000ea200082c0000 */
[----:B------:R-:W-:Y:S02]  /*9bf0*/  FMNMX R138, R106, R107, !PT ;  /* 0x0000006b6a8a7209 */ /* 0x000fe40007800000 */
        /* <DEDUP_REMOVED lines=10> */
[----:B---3--:R-:W-:-:S02]  /*9ca0*/  FMNMX3 R137, R137, R68, R69, !PT ;  /* 0x0000004489897276 */ /* 0x008fc40007800045 */
        /* <DEDUP_REMOVED lines=15> */
[----:B----4-:R-:W-:Y:S02]  /*9da0*/  FMNMX3 R137, R137, R36, R37, !PT ;  /* 0x0000002489897276 */ /* 0x010fe40007800025 */
        /* <DEDUP_REMOVED lines=15> */
[----:B--2---:R-:W-:Y:S02]  /*9ea0*/  FMNMX3 R137, R137, R4, R5, !PT ;  /* 0x0000000489897276 */ /* 0x004fe40007800005 */
        /* <DEDUP_REMOVED lines=15> */
[----:B------:R-:W-:-:S02]  /*9fa0*/  FMNMX R136, R137, R136, !PT ;  /* 0x0000008889887209 */ /* 0x000fc40007800000 */
[----:B------:R-:W-:Y:S02]  /*9fb0*/  FMNMX3 R139, R139, R32, R33, !PT ;  /* 0x000000208b8b7276 */ /* 0x000fe40007800021 */
[----:B------:R-:W-:Y:S02]  /*9fc0*/  FMNMX3 R138, R138, R34, R35, !PT ;  /* 0x000000228a8a7276 */ /* 0x000fe40007800023 */
[----:B------:R-:W-:Y:S02]  /*9fd0*/  R2UR UR8, R135 ;  /* 0x00000000870872ca */ /* 0x000fe400000e0000 */
[----:B------:R-:W-:-:S04]  /*9fe0*/  FMNMX3 R163, R136, R139, R138, !PT ;  /* 0x0000008b88a37276 */ /* 0x000fc8000780008a */
[----:B------:R-:W-:-:S04]  /*9ff0*/  FSETP.NEU.AND P0, PT, R163, -INF , PT ;  /* 0xff800000a300780b */ /* 0x000fc80003f0d000 */
[----:B------:R-:W-:Y:S02]  /*a000*/  FSEL R137, R163, RZ, P0 ;  /* 0x000000ffa3897208 */ /* 0x000fe40000000000 */
[----:B------:R-:W-:-:S03]  /*a010*/  ELECT P0, URZ, PT ;  /* 0x0000000000ff782f */ /* 0x000fc60003800000 */
[----:B------:R-:W-:-:S04]  /*a020*/  FADD R160, -R137, R156 ;  /* 0x0000009c89a07221 */ /* 0x000fc80000000100 */
[----:B-1----:R-:W-:-:S05]  /*a030*/  FMUL R160, R160, R155 ;  /* 0x0000009ba0a07220 */ /* 0x002fca0000400000 */
[----:B------:R-:W-:Y:S02]  /*a040*/  FSETP.GE.AND P1, PT, R160, -4, PT ;  /* 0xc0800000a000780b */ /* 0x000fe40003f26000 */
[----:B------:R-:W1:Y:S02]  /*a050*/  MUFU.EX2 R160, R160 ;  /* 0x000000a000a07308 */ /* 0x000e640000000800 */
[C---:B------:R-:W-:Y:S02]  /*a060*/  FSEL R158, R156.reuse, R137, P1 ;  /* 0x000000899c9e7208 */ /* 0x040fe40000800000 */
[----:B------:R-:W-:-:S03]  /*a070*/  FSEL R163, R156, R163, P1 ;  /* 0x000000a39ca37208 */ /* 0x000fc60000800000 */
[----:B------:R-:W-:-:S04]  /*a080*/  FFMA R158, -R158, R155, 8 ;  /* 0x410000009e9e7423 */ /* 0x000fc8000000019b */
[-CC-:B------:R-:W-:Y:S02]  /*a090*/  FFMA2 R136, R100.F32x2.HI_LO, R155.reuse.F32, R158.reuse.F32 ;  /* 0x0000009b64887249 */ /* 0x180fe4000120009e */
[-CC-:B------:R-:W-:Y:S02]  /*a0a0*/  FFMA2 R138, R102.F32x2.HI_LO, R155.reuse.F32, R158.reuse.F32 ;  /* 0x0000009b668a7249 */ /* 0x180fe4000120009e */
[----:B------:R-:W-:Y:S02]  /*a0b0*/  IMAD.SHL.U32 R103, R153, 0x4, RZ ;  /* 0x0000000499677824 */ /* 0x000fe400078e00ff */
[-CC-:B------:R-:W-:Y:S02]  /*a0c0*/  FFMA2 R140, R104.F32x2.HI_LO, R155.reuse.F32, R158.reuse.F32 ;  /* 0x0000009b688c7249 */ /* 0x180fe4000120009e */
[-CC-:B------:R-:W-:Y:S01]  /*a0d0*/  FFMA2 R142, R106.F32x2.HI_LO, R155.reuse.F32, R158.reuse.F32 ;  /* 0x0000009b6a8e7249 */ /* 0x180fe2000120009e */
[----:B------:R-:W-:Y:S01]  /*a0e0*/  MUFU.EX2 R136, R136 ;  /* 0x0000008800887308 */ /* 0x000fe20000000800 */
[-CC-:B------:R-:W-:Y:S01]  /*a0f0*/  FFMA2 R108, R108.F32x2.HI_LO, R155.reuse.F32, R158.reuse.F32 ;  /* 0x0000009b6c6c7249 */ /* 0x180fe2000120009e */
[----:B------:R-:W-:Y:S01]  /*a100*/  LOP3.LUT R103, R103, 0x1fc, RZ, 0xc0, !PT ;  /* 0x000001fc67677812 */ /* 0x000fe200078ec0ff */
[-CC-:B------:R-:W-:Y:S01]  /*a110*/  FFMA2 R110, R110.F32x2.HI_LO, R155.reuse.F32, R158.reuse.F32 ;  /* 0x0000009b6e6e7249 */ /* 0x180fe2000120009e */
[----:B-1----:R-:W-:Y:S01]  /*a120*/  FSEL R160, R160, 1, !P1 ;  /* 0x3f800000a0a07808 */ /* 0x002fe20004800000 */
[----:B------:R-:W-:-:S02]  /*a130*/  FFMA2 R112, R112.F32x2.HI_LO, R155.F32, R158.F32 ;  /* 0x0000009b70707249 */ /* 0x000fc4000120009e */
        /* <DEDUP_REMOVED lines=16> */
[-CC-:B------:R-:W-:Y:S01]  /*a240*/  FFMA2 R76, R76.F32x2.HI_LO, R155.reuse.F32, R158.reuse.F32 ;  /* 0x0000009b4c4c7249 */ /* 0x180fe2000120009e */
[----:B------:R-:W-:Y:S01]  /*a250*/  FMNMX R96, R96, -127, !PT ;  /* 0xc2fe000060607809 */ /* 0x000fe20007800000 */
[----:B------:R-:W-:Y:S01]  /*a260*/  MUFU.EX2 R140, R140 ;  /* 0x0000008c008c7308 */ /* 0x000fe20000000800 */
[----:B------:R-:W-:Y:S01]  /*a270*/  FMNMX R97, R97, -127, !PT ;  /* 0xc2fe000061617809 */ /* 0x000fe20007800000 */
[-CC-:B------:R-:W-:Y:S01]  /*a280*/  FFMA2 R78, R78.F32x2.HI_LO, R155.reuse.F32, R158.reuse.F32 ;  /* 0x0000009b4e4e7249 */ /* 0x180fe2000120009e */
[----:B------:R-:W-:Y:S01]  /*a290*/  FMNMX R80, R80, -127, !PT ;  /* 0xc2fe000050507809 */ /* 0x000fe20007800000 */
[-CC-:B------:R-:W-:Y:S01]  /*a2a0*/  FFMA2 R84, R84.F32x2.HI_LO, R155.reuse.F32, R158.reuse.F32 ;  /* 0x0000009b54547249 */ /* 0x180fe2000120009e */
[----:B------:R-:W-:Y:S01]  /*a2b0*/  FMNMX R81, R81, -127, !PT ;  /* 0xc2fe000051517809 */ /* 0x000fe20007800000 */
[----:B------:R-:W-:-:S02]  /*a2c0*/  FFMA2 R86, R86.F32x2.HI_LO, R155.F32, R158.F32 ;  /* 0x0000009b56567249 */ /* 0x000fc4000120009e */
[----:B------:R-:W1:Y:S01]  /*a2d0*/  MUFU.EX2 R141, R141 ;  /* 0x0000008d008d7308 */ /* 0x000e620000000800 */
[----:B---3--:R-:W-:Y:S01]  /*a2e0*/  F2FP.SATFINITE.E4M3.F32.PACK_AB_MERGE_C R101, R139, R138, RZ ;  /* 0x0000008a8b65723e */ /* 0x008fe200048070ff */
[-CC-:B------:R-:W-:Y:S02]  /*a2f0*/  FFMA2 R88, R88.F32x2.HI_LO, R155.reuse.F32, R158.reuse.F32 ;  /* 0x0000009b58587249 */ /* 0x180fe4000120009e */
[-CC-:B------:R-:W-:Y:S01]  /*a300*/  FFMA2 R90, R90.F32x2.HI_LO, R155.reuse.F32, R158.reuse.F32 ;  /* 0x0000009b5a5a7249 */ /* 0x180fe2000120009e */
[----:B------:R-:W-:Y:S01]  /*a310*/  PRMT R100, R100, 0x5410, R101 ;  /* 0x0000541064647816 */ /* 0x000fe20000000065 */
[-CC-:B------:R-:W-:Y:S02]  /*a320*/  FFMA2 R94, R94.F32x2.HI_LO, R155.reuse.F32, R158.reuse.F32 ;  /* 0x0000009b5e5e7249 */ /* 0x180fe4000120009e */
[----:B------:R-:W-:Y:S01]  /*a330*/  MUFU.EX2 R142, R142 ;  /* 0x0000008e008e7308 */ /* 0x000fe20000000800 */
[-CC-:B------:R-:W-:Y:S02]  /*a340*/  FFMA2 R64, R64.F32x2.HI_LO, R155.reuse.F32, R158.reuse.F32 ;  /* 0x0000009b40407249 */ /* 0x180fe4000120009e */
[----:B------:R-:W-:-:S02]  /*a350*/  FFMA2 R48, R48.F32x2.HI_LO, R155.F32, R158.F32 ;  /* 0x0000009b30307249 */ /* 0x000fc4000120009e */
[-CC-:B------:R-:W-:Y:S01]  /*a360*/  FFMA2 R44, R44.F32x2.HI_LO, R155.reuse.F32, R158.reuse.F32 ;  /* 0x0000009b2c2c7249 */ /* 0x180fe2000120009e */
[----:B------:R-:W-:Y:S01]  /*a370*/  FMNMX R64, R64, -127, !PT ;  /* 0xc2fe000040407809 */ /* 0x000fe20007800000 */
[-CC-:B------:R-:W-:Y:S01]  /*a380*/  FFMA2 R46, R46.F32x2.HI_LO, R155.reuse.F32, R158.reuse.F32 ;  /* 0x0000009b2e2e7249 */ /* 0x180fe2000120009e */
[----:B------:R-:W3:Y:S01]  /*a390*/  MUFU.EX2 R143, R143 ;  /* 0x0000008f008f7308 */ /* 0x000ee20000000800 */
[----:B-1----:R-:W-:Y:S01]  /*a3a0*/  F2FP.SATFINITE.E4M3.F32.PACK_AB_MERGE_C R101, R141, R140, RZ ;  /* 0x0000008c8d65723e */ /* 0x002fe200048070ff */
[-CC-:B------:R-:W-:Y:S01]  /*a3b0*/  FFMA2 R52, R52.F32x2.HI_LO, R155.reuse.F32, R158.reuse.F32 ;  /* 0x0000009b34347249 */ /* 0x180fe2000120009e */
[----:B------:R-:W-:Y:S01]  /*a3c0*/  FMNMX R65, R65, -127, !PT ;  /* 0xc2fe000041417809 */ /* 0x000fe20007800000 */
[-CC-:B------:R-:W-:Y:S01]  /*a3d0*/  FFMA2 R54, R54.F32x2.HI_LO, R155.reuse.F32, R158.reuse.F32 ;  /* 0x0000009b36367249 */ /* 0x180fe2000120009e */
[----:B------:R-:W-:Y:S01]  /*a3e0*/  FMNMX R48, R48, -127, !PT ;  /* 0xc2fe000030307809 */ /* 0x000fe20007800000 */
[-CC-:B------:R-:W-:Y:S01]  /*a3f0*/  FFMA2 R56, R56.F32x2.HI_LO, R155.reuse.F32, R158.reuse.F32 ;  /* 0x0000009b38387249 */ /* 0x180fe2000120009e */
[----:B------:R-:W-:Y:S01]  /*a400*/  FMNMX R49, R49, -127, !PT ;  /* 0xc2fe000031317809 */ /* 0x000fe20007800000 */
[----:B------:R-:W-:Y:S01]  /*a410*/  MUFU.EX2 R108, R108 ;  /* 0x0000006c006c7308 */ /* 0x000fe20000000800 */
[----:B------:R-:W-:-:S02]  /*a420*/  FFMA2 R58, R58.F32x2.HI_LO, R155.F32, R158.F32 ;  /* 0x0000009b3a3a7249 */ /* 0x000fc4000120009e */
[-CC-:B------:R-:W-:Y:S02]  /*a430*/  FFMA2 R60, R60.F32x2.HI_LO, R155.reuse.F32, R158.reuse.F32 ;  /* 0x0000009b3c3c7249 */ /* 0x180fe4000120009e */
[-CC-:B------:R-:W-:Y:S02]  /*a440*/  FFMA2 R164, R8.F32x2.HI_LO, R155.reuse.F32, R158.reuse.F32 ;  /* 0x0000009b08a47249 */ /* 0x180fe4000120009e */
[-CC-:B------:R-:W-:Y:S01]  /*a450*/  FFMA2 R12, R12.F32x2.HI_LO, R155.reuse.F32, R158.reuse.F32 ;  /* 0x0000009b0c0c7249 */ /* 0x180fe2000120009e */
[----:B------:R-:W1:Y:S01]  /*a460*/  MUFU.EX2 R109, R109 ;  /* 0x0000006d006d7308 */ /* 0x000e620000000800 */
[----:B---3--:R-:W-:Y:S01]  /*a470*/  F2FP.SATFINITE.E4M3.F32.PACK_AB_MERGE_C R102, R143, R142, RZ ;  /* 0x0000008e8f66723e */ /* 0x008fe200048070ff */
[-CC-:B------:R-:W-:Y:S02]  /*a480*/  FFMA2 R14, R14.F32x2.HI_LO, R155.reuse.F32, R158.reuse.F32 ;  /* 0x0000009b0e0e7249 */ /* 0x180fe4000120009e */
[-C--:B------:R-:W-:Y:S01]  /*a490*/  FFMA2 R10, R10.F32x2.HI_LO, R155.reuse.F32, R158.F32 ;  /* 0x0000009b0a0a7249 */ /* 0x080fe2000120009e */
[----:B------:R-:W-:Y:S01]  /*a4a0*/  PRMT R101, R101, 0x5410, R102 ;  /* 0x0000541065657816 */ /* 0x000fe20000000066 */
[----:B------:R-:W-:-:S02]  /*a4b0*/  FFMA2 R16, R16.F32x2.HI_LO, R155.F32, R158.F32 ;  /* 0x0000009b10107249 */ /* 0x000fc4000120009e */
        /* <DEDUP_REMOVED lines=12> */
[----:B------:R-:W-:-:S05]  /*a580*/  FFMA2 R34, R34.F32x2.HI_LO, R155.F32, R158.F32 ;  /* 0x0000009b22227249 */ /* 0x000fca000120009e */
        /* <DEDUP_REMOVED lines=39> */
[----:B------:R-:W-:Y:S01]  /*a800*/  FADD2.RM R144, R80.F32x2.HI_LO, 12582912 ;  /* 0x4b4000005090744b */ /* 0x000fe20000204000 */
[----:B------:R-:W-:Y:S01]  /*a810*/  MUFU.EX2 R78, R78 ;  /* 0x0000004e004e7308 */ /* 0x000fe20000000800 */
[----:B------:R2:W-:Y:S01]  /*a820*/  STTM.x8 tmem[UR8], R100 ;  /* 0x00000064000079ed */ /* 0x0005e200081c0008 */
[----:B------:R-:W-:Y:S01]  /*a830*/  R2UR UR8, R149 ;  /* 0x00000000950872ca */ /* 0x000fe200000e0000 */
[----:B------:R-:W-:-:S04]  /*a840*/  FADD2 R146, R144.F32x2.HI_LO, -12582912 ;  /* 0xcb4000009092744b */ /* 0x000fc80000200000 */
[----:B------:R-:W-:Y:S01]  /*a850*/  FADD2 R146, R80.F32x2.HI_LO, -R146.F32x2.HI_LO ;  /* 0x800000925092724b */ /* 0x000fe20000000000 */
[----:B------:R-:W3:Y:S01]  /*a860*/  MUFU.EX2 R79, R79 ;  /* 0x0000004f004f7308 */ /* 0x000ee20000000800 */
[----:B------:R-:W-:Y:S02]  /*a870*/  FFMA2 R80, R68.F32x2.HI_LO, R155.F32, R158.F32 ;  /* 0x0000009b44507249 */ /* 0x000fe4000120009e */
[----:B------:R-:W-:-:S04]  /*a880*/  FFMA2 R68, R146.F32x2.HI_LO, R157.F32, 0.22756439447402954102 ;  /* 0x3e6906a492447449 */ /* 0x000fc8000120009d */
[-C--:B------:R-:W-:Y:S01]  /*a890*/  FFMA2 R68, R68.F32x2.HI_LO, R146.reuse.F32x2.HI_LO, 0.69514614343643188477 ;  /* 0x3f31f51944447449 */ /* 0x080fe20000200092 */
[----:B------:R-:W-:Y:S03]  /*a8a0*/  MUFU.EX2 R80, R80 ;  /* 0x0000005000507308 */ /* 0x000fe60000000800 */
[----:B------:R-:W-:-:S05]  /*a8b0*/  FFMA2 R68, R68.F32x2.HI_LO, R146.F32x2.HI_LO, 1 ;  /* 0x3f80000044447449 */ /* 0x000fca0000200092 */
[----:B------:R-:W-:Y:S08]  /*a8c0*/  MUFU.EX2 R81, R81 ;  /* 0x0000005100517308 */ /* 0x000ff00000000800 */
[----:B------:R-:W-:Y:S01]  /*a8d0*/  MUFU.EX2 R84, R84 ;  /* 0x0000005400547308 */ /* 0x000fe20000000800 */
[-CC-:B--2---:R-:W-:Y:S02]  /*a8e0*/  FFMA2 R100, R70.F32x2.HI_LO, R155.reuse.F32, R158.reuse.F32 ;  /* 0x0000009b46647249 */ /* 0x184fe4000120009e */
[----:B------:R-:W-:-:S05]  /*a8f0*/  FFMA2 R70, R82.F32x2.HI_LO, R155.F32, R158.F32 ;  /* 0x0000009b52467249 */ /* 0x000fca000120009e */
[----:B------:R-:W2:Y:S01]  /*a900*/  MUFU.EX2 R85, R85 ;  /* 0x0000005500557308 */ /* 0x000ea20000000800 */
[-CC-:B------:R-:W-:Y:S02]  /*a910*/  FFMA2 R82, R72.F32x2.HI_LO, R155.reuse.F32, R158.reuse.F32 ;  /* 0x0000009b48527249 */ /* 0x180fe4000120009e */
[----:B------:R-:W-:Y:S01]  /*a920*/  FFMA2 R102, R74.F32x2.HI_LO, R155.F32, R158.F32 ;  /* 0x0000009b4a667249 */ /* 0x000fe2000120009e */
[----:B------:R-:W-:Y:S02]  /*a930*/  FMNMX R72, R70, -127, !PT ;  /* 0xc2fe000046487809 */ /* 0x000fe40007800000 */
[----:B------:R-:W-:Y:S02]  /*a940*/  FMNMX R73, R71, -127, !PT ;  /* 0xc2fe000047497809 */ /* 0x000fe40007800000 */
[----:B------:R-:W-:Y:S03]  /*a950*/  MUFU.EX2 R100, R100 ;  /* 0x0000006400647308 */ /* 0x000fe60000000800 */
[----:B------:R-:W-:-:S04]  /*a960*/  FADD2.RM R104, R72.F32x2.HI_LO, 12582912 ;  /* 0x4b4000004868744b */ /* 0x000fc80000204000 */
[----:B------:R-:W-:Y:S01]  /*a970*/  FADD2 R70, R104.F32x2.HI_LO, -12582912 ;  /* 0xcb4000006846744b */ /* 0x000fe20000200000 */
[----:B------:R-:W-:Y:S03]  /*a980*/  MUFU.EX2 R101, R101 ;  /* 0x0000006500657308 */ /* 0x000fe60000000800 */
[----:B------:R-:W-:-:S04]  /*a990*/  FADD2 R70, R72.F32x2.HI_LO, -R70.F32x2.HI_LO ;  /* 0x800000464846724b */ /* 0x000fc80000000000 */
[----:B------:R-:W-:Y:S01]  /*a9a0*/  FFMA2 R72, R70.F32x2.HI_LO, R157.F32, 0.22756439447402954102 ;  /* 0x3e6906a446487449 */ /* 0x000fe2000120009d */
[----:B------:R-:W-:Y:S03]  /*a9b0*/  MUFU.EX2 R82, R82 ;  /* 0x0000005200527308 */ /* 0x000fe60000000800 */
[----:B------:R-:W-:-:S04]  /*a9c0*/  FFMA2 R72, R72.F32x2.HI_LO, R70.F32x2.HI_LO, 0.69514614343643188477 ;  /* 0x3f31f51948487449 */ /* 0x000fc80000200046 */
[----:B------:R-:W-:Y:S01]  /*a9d0*/  FFMA2 R70, R72.F32x2.HI_LO, R70.F32x2.HI_LO, 1 ;  /* 0x3f80000048467449 */ /* 0x000fe20000200046 */
[----:B------:R-:W-:Y:S01]  /*a9e0*/  MUFU.EX2 R83, R83 ;  /* 0x0000005300537308 */ /* 0x000fe20000000800 */
[----:B------:R-:W-:Y:S02]  /*a9f0*/  FADD2.RM R72, R96.F32x2.HI_LO, 12582912 ;  /* 0x4b4000006048744b */ /* 0x000fe40000204000 */
[----:B------:R-:W-:Y:S02]  /*aa00*/  IMAD R104, R104, 0x800000, R70 ;  /* 0x0080000068687824 */ /* 0x000fe400078e0246 */
[----:B------:R-:W-:Y:S02]  /*aa10*/  FADD2 R74, R72.F32x2.HI_LO, -12582912 ;  /* 0xcb400000484a744b */ /* 0x000fe40000200000 */
[----:B------:R-:W-:Y:S01]  /*aa20*/  IMAD R105, R105, 0x800000, R71 ;  /* 0x0080000069697824 */ /* 0x000fe200078e0247 */
[----:B---3--:R-:W-:Y:S01]  /*aa30*/  F2FP.SATFINITE.E4M3.F32.PACK_AB_MERGE_C R71, R79, R78, RZ ;  /* 0x0000004e4f47723e */ /* 0x008fe200048070ff */
[----:B------:R-:W-:Y:S01]  /*aa40*/  MUFU.EX2 R102, R102 ;  /* 0x0000006600667308 */ /* 0x000fe20000000800 */
[----:B------:R-:W-:-:S04]  /*aa50*/  FADD2 R74, R96.F32x2.HI_LO, -R74.F32x2.HI_LO ;  /* 0x8000004a604a724b */ /* 0x000fc80000000000 */
[----:B------:R-:W-:-:S03]  /*aa60*/  FFMA2 R96, R74.F32x2.HI_LO, R157.F32, 0.22756439447402954102 ;  /* 0x3e6906a44a607449 */ /* 0x000fc6000120009d */
[----:B------:R-:W3:Y:S01]  /*aa70*/  MUFU.EX2 R103, R103 ;  /* 0x0000006700677308 */ /* 0x000ee20000000800 */
[----:B------:R-:W-:-:S04]  /*aa80*/  FFMA2 R96, R96.F32x2.HI_LO, R74.F32x2.HI_LO, 0.69514614343643188477 ;  /* 0x3f31f51960607449 */ /* 0x000fc8000020004a */
[----:B------:R-:W-:Y:S02]  /*aa90*/  FFMA2 R74, R96.F32x2.HI_LO, R74.F32x2.HI_LO, 1 ;  /* 0x3f800000604a7449 */ /* 0x000fe4000020004a */
[-CC-:B------:R-:W-:Y:S01]  /*aaa0*/  FFMA2 R96, R98.F32x2.HI_LO, R155.reuse.F32, R158.reuse.F32 ;  /* 0x0000009b62607249 */ /* 0x180fe2000120009e */
[----:B------:R-:W-:Y:S01]  /*aab0*/  MUFU.EX2 R86, R86 ;  /* 0x0000005600567308 */ /* 0x000fe20000000800 */
[----:B------:R-:W-:Y:S02]  /*aac0*/  FFMA2 R98, R92.F32x2.HI_LO, R155.F32, R158.F32 ;  /* 0x0000009b5c627249 */ /* 0x000fe4000120009e */
[----:B------:R-:W-:Y:S01]  /*aad0*/  IMAD R92, R72, 0x800000, R74 ;  /* 0x00800000485c7824 */ /* 0x000fe200078e024a */
[----:B--2---:R-:W-:Y:S01]  /*aae0*/  F2FP.SATFINITE.E4M3.F32.PACK_AB_MERGE_C R72, R85, R84, RZ ;  /* 0x000000545548723e */ /* 0x004fe200048070ff */
[----:B------:R-:W-:Y:S01]  /*aaf0*/  IMAD R93, R73, 0x800000, R75 ;  /* 0x00800000495d7824 */ /* 0x000fe200078e024b */
[----:B------:R-:W-:Y:S02]  /*ab00*/  FMNMX R96, R96, -127, !PT ;  /* 0xc2fe000060607809 */ /* 0x000fe40007800000 */
[----:B------:R-:W-:Y:S01]  /*ab10*/  FMNMX R97, R97, -127, !PT ;  /* 0xc2fe000061617809 */ /* 0x000fe20007800000 */
[----:B------:R-:W-:Y:S01]  /*ab20*/  MUFU.EX2 R87, R87 ;  /* 0x0000005700577308 */ /* 0x000fe20000000800 */
[----:B---3--:R-:W-:-:S02]  /*ab30*/  F2FP.SATFINITE.E4M3.F32.PACK_AB_MERGE_C R70, R103, R102, RZ ;  /* 0x000000666746723e */ /* 0x008fc400048070ff */
[----:B------:R-:W-:Y:S01]  /*ab40*/  F2FP.SATFINITE.E4M3.F32.PACK_AB_MERGE_C R75, R93, R92, RZ ;  /* 0x0000005c5d4b723e */ /* 0x000fe200048070ff */
[----:B------:R-:W-:-:S04]  /*ab50*/  FADD2.RM R106, R96.F32x2.HI_LO, 12582912 ;  /* 0x4b400000606a744b */ /* 0x000fc80000204000 */
[----:B------:R-:W-:Y:S01]  /*ab60*/  FADD2 R146, R106.F32x2.HI_LO, -12582912 ;  /* 0xcb4000006a92744b */ /* 0x000fe20000200000 */
[----:B------:R-:W-:Y:S03]  /*ab70*/  MUFU.EX2 R88, R88 ;  /* 0x0000005800587308 */ /* 0x000fe60000000800 */
[----:B------:R-:W-:-:S04]  /*ab80*/  FADD2 R146, R96.F32x2.HI_LO, -R146.F32x2.HI_LO ;  /* 0x800000926092724b */ /* 0x000fc80000000000 */
[----:B------:R-:W-:Y:S01]  /*ab90*/  FFMA2 R96, R146.F32x2.HI_LO, R157.F32, 0.22756439447402954102 ;  /* 0x3e6906a492607449 */ /* 0x000fe2000120009d */
[----:B------:R-:W2:Y:S03]  /*aba0*/  MUFU.EX2 R89, R89 ;  /* 0x0000005900597308 */ /* 0x000ea60000000800 */
[----:B------:R-:W-:-:S04]  /*abb0*/  FFMA2 R96, R96.F32x2.HI_LO, R146.F32x2.HI_LO, 0.69514614343643188477 ;  /* 0x3f31f51960607449 */ /* 0x000fc80000200092 */
[----:B------:R-:W-:Y:S01]  /*abc0*/  FFMA2 R146, R96.F32x2.HI_LO, R146.F32x2.HI_LO, 1 ;  /* 0x3f80000060927449 */ /* 0x000fe20000200092 */
[----:B------:R-:W-:Y:S01]  /*abd0*/  MUFU.EX2 R90, R90 ;  /* 0x0000005a005a7308 */ /* 0x000fe20000000800 */
[----:B------:R-:W-:Y:S01]  /*abe0*/  IMAD R96, R144, 0x800000, R68 ;  /* 0x0080000090607824 */ /* 0x000fe200078e0244 */
[----:B------:R-:W-:Y:S01]  /*abf0*/  F2FP.SATFINITE.E4M3.F32.PACK_AB_MERGE_C R68, R81, R80, RZ ;  /* 0x000000505144723e */ /* 0x000fe200048070ff */
[----:B------:R-:W-:Y:S01]  /*ac00*/  IMAD R97, R145, 0x800000, R69 ;  /* 0x0080000091617824 */ /* 0x000fe200078e0245 */
[----:B------:R-:W-:Y:S01]  /*ac10*/  F2FP.SATFINITE.E4M3.F32.PACK_AB_MERGE_C R69, R101, R100, RZ ;  /* 0x000000646545723e */ /* 0x000fe200048070ff */
[----:B------:R-:W-:Y:S01]  /*ac20*/  IMAD R106, R106, 0x800000, R146 ;  /* 0x008000006a6a7824 */ /* 0x000fe200078e0292 */
[----:B------:R-:W-:Y:S01]  /*ac30*/  F2FP.SATFINITE.E4M3.F32.PACK_AB_MERGE_C R144, R105, R104, RZ ;  /* 0x000000686990723e */ /* 0x000fe200048070ff */
[----:B------:R-:W-:Y:S01]  /*ac40*/  IMAD R107, R107, 0x800000, R147 ;  /* 0x008000006b6b7824 */ /* 0x000fe200078e0293 */
[----:B------:R-:W3:Y:S01]  /*ac50*/  MUFU.EX2 R91, R91 ;  /* 0x0000005b005b7308 */ /* 0x000ee20000000800 */
[----:B------:R-:W-:-:S02]  /*ac60*/  PRMT R68, R68, 0x5410, R69 ;  /* 0x0000541044447816 */ /* 0x000fc40000000045 */
[----:B------:R-:W-:Y:S02]  /*ac70*/  F2FP.SATFINITE.E4M3.F32.PACK_AB_MERGE_C R69, R83, R82, RZ ;  /* 0x000000525345723e */ /* 0x000fe400048070ff */
[----:B--2---:R-:W-:Y:S02]  /*ac80*/  F2FP.SATFINITE.E4M3.F32.PACK_AB_MERGE_C R73, R89, R88, RZ ;  /* 0x000000585949723e */ /* 0x004fe400048070ff */
[----:B------:R-:W-:Y:S01]  /*ac90*/  PRMT R69, R69, 0x5410, R70 ;  /* 0x0000541045457816 */ /* 0x000fe20000000046 */
[----:B------:R-:W-:Y:S01]  /*aca0*/  MUFU.EX2 R98, R98 ;  /* 0x0000006200627308 */ /* 0x000fe20000000800 */
[----:B------:R-:W-:-:S04]  /*acb0*/  F2FP.SATFINITE.E4M3.F32.PACK_AB_MERGE_C R70, R77, R76, RZ ;  /* 0x0000004c4d46723e */ /* 0x000fc800048070ff */
[----:B------:R-:W-:Y:S02]  /*acc0*/  PRMT R70, R70, 0x5410, R71 ;  /* 0x0000541046467816 */ /* 0x000fe40000000047 */
[----:B------:R-:W-:Y:S01]  /*acd0*/  F2FP.SATFINITE.E4M3.F32.PACK_AB_MERGE_C R71, R87, R86, RZ ;  /* 0x000000565747723e */ /* 0x000fe200048070ff */
[----:B------:R-:W2:Y:S01]  /*ace0*/  MUFU.EX2 R99, R99 ;  /* 0x0000006300637308 */ /* 0x000ea20000000800 */
[----:B---3--:R-:W-:Y:S02]  /*acf0*/  F2FP.SATFINITE.E4M3.F32.PACK_AB_MERGE_C R74, R91, R90, RZ ;  /* 0x0000005a5b4a723e */ /* 0x008fe400048070ff */
[----:B------:R-:W-:Y:S02]  /*ad00*/  PRMT R72, R72, 0x5410, R71 ;  /* 0x0000541048487816 */ /* 0x000fe40000000047 */
[----:B------:R-:W-:-:S03]  /*ad10*/  PRMT R73, R73, 0x5410, R74 ;  /* 0x0000541049497816 */ /* 0x000fc6000000004a */
[----:B------:R-:W-:Y:S08]  /*ad20*/  MUFU.EX2 R94, R94 ;  /* 0x0000005e005e7308 */ /* 0x000ff00000000800 */
[----:B------:R-:W3:Y:S01]  /*ad30*/  MUFU.EX2 R95, R95 ;  /* 0x0000005f005f7308 */ /* 0x000ee20000000800 */
[----:B--2---:R-:W-:-:S07]  /*ad40*/  F2FP.SATFINITE.E4M3.F32.PACK_AB_MERGE_C R74, R99, R98, RZ ;  /* 0x00000062634a723e */ /* 0x004fce00048070ff */
[----:B------:R-:W-:Y:S08]  /*ad50*/  MUFU.EX2 R44, R44 ;  /* 0x0000002c002c7308 */ /* 0x000ff00000000800 */
[----:B------:R-:W-:Y:S01]  /*ad60*/  MUFU.EX2 R45, R45 ;  /* 0x0000002d002d7308 */ /* 0x000fe20000000800 */
[----:B---3--:R-:W-:-:S04]  /*ad70*/  F2FP.SATFINITE.E4M3.F32.PACK_AB_MERGE_C R71, R95, R94, RZ ;  /* 0x0000005e5f47723e */ /* 0x008fc800048070ff */
[----:B------:R-:W-:Y:S02]  /*ad80*/  PRMT R74, R74, 0x5410, R71 ;  /* 0x000054104a4a7816 */ /* 0x000fe40000000047 */
[----:B------:R-:W-:Y:S01]  /*ad90*/  F2FP.SATFINITE.E4M3.F32.PACK_AB_MERGE_C R71, R97, R96, RZ ;  /* 0x000000606147723e */ /* 0x000fe200048070ff */
[----:B------:R-:W-:Y:S03]  /*ada0*/  MUFU.EX2 R46, R46 ;  /* 0x0000002e002e7308 */ /* 0x000fe60000000800 */
[----:B------:R-:W-:Y:S02]  /*adb0*/  PRMT R71, R71, 0x5410, R144 ;  /* 0x0000541047477816 */ /* 0x000fe40000000090 */
[----:B------:R-:W-:-:S03]  /*adc0*/  F2FP.SATFINITE.E4M3.F32.PACK_AB_MERGE_C R144, R107, R106, RZ ;  /* 0x0000006a6b90723e */ /* 0x000fc600048070ff */
[----:B------:R-:W-:Y:S01]  /*add0*/  MUFU.EX2 R47, R47 ;  /* 0x0000002f002f7308 */ /* 0x000fe20000000800 */
[----:B------:R-:W-:Y:S01]  /*ade0*/  PRMT R75, R75, 0x5410, R144 ;  /* 0x000054104b4b7816 */ /* 0x000fe20000000090 */
[----:B------:R-:W-:-:S03]  /*adf0*/  FADD2.RM R144, R48.F32x2.HI_LO, 12582912 ;  /* 0x4b4000003090744b */ /* 0x000fc60000204000 */
[----:B------:R2:W-:Y:S01]  /*ae00*/  STTM.x8 tmem[UR8], R68 ;  /* 0x00000044000079ed */ /* 0x0005e200081c0008 */
[----:B------:R-:W-:Y:S01]  /*ae10*/  FADD2 R146, R144.F32x2.HI_LO, -12582912 ;  /* 0xcb4000009092744b */ /* 0x000fe20000200000 */
[----:B------:R-:W-:Y:S01]  /*ae20*/  R2UR UR8, R150 ;  /* 0x00000000960872ca */ /* 0x000fe200000e0000 */
[----:B------:R-:W-:Y:S02]  /*ae30*/  MUFU.EX2 R52, R52 ;  /* 0x0000003400347308 */ /* 0x000fe40000000800 */
[----:B------:R-:W-:Y:S02]  /*ae40*/  FADD2 R146, R48.F32x2.HI_LO, -R146.F32x2.HI_LO ;  /* 0x800000923092724b */ /* 0x000fe40000000000 */
[----:B------:R-:W-:Y:S02]  /*ae50*/  FFMA2 R48, R36.F32x2.HI_LO, R155.F32, R158.F32 ;  /* 0x0000009b24307249 */ /* 0x000fe4000120009e */
[----:B------:R-:W-:Y:S02]  /*ae60*/  FFMA2 R36, R146.F32x2.HI_LO, R157.F32, 0.22756439447402954102 ;  /* 0x3e6906a492247449 */ /* 0x000fe4000120009d */
[----:B------:R-:W-:Y:S02]  /*ae70*/  MUFU.EX2 R53, R53 ;  /* 0x0000003500357308 */ /* 0x000fe40000000800 */
[----:B------:R-:W-:-:S04]  /*ae80*/  FFMA2 R36, R36.F32x2.HI_LO, R146.F32x2.HI_LO, 0.69514614343643188477 ;  /* 0x3f31f51924247449 */ /* 0x000fc80000200092 */
[----:B------:R-:W-:Y:S02]  /*ae90*/  FFMA2 R36, R36.F32x2.HI_LO, R146.F32x2.HI_LO, 1 ;  /* 0x3f80000024247449 */ /* 0x000fe40000200092 */
[----:B------:R-:W-:Y:S01]  /*aea0*/  MUFU.EX2 R48, R48 ;  /* 0x0000003000307308 */ /* 0x000fe20000000800 */
[----:B------:R-:W-:Y:S02]  /*aeb0*/  FFMA2 R146, R6.F32x2.HI_LO, R155.F32, R158.F32 ;  /* 0x0000009b06927249 */ /* 0x000fe4000120009e */
[----:B------:R-:W-:Y:S02]  /*aec0*/  IMAD R144, R144, 0x800000, R36 ;  /* 0x0080000090907824 */ /* 0x000fe400078e0224 */
[----:B------:R-:W-:-:S03]  /*aed0*/  IMAD R145, R145, 0x800000, R37 ;  /* 0x0080000091917824 */ /* 0x000fc600078e0225 */
[----:B------:R-:W3:Y:S08]  /*aee0*/  MUFU.EX2 R49, R49 ;  /* 0x0000003100317308 */ /* 0x000ef00000000800 */
[----:B------:R-:W-:Y:S01]  /*aef0*/  MUFU.EX2 R54, R54 ;  /* 0x0000003600367308 */ /* 0x000fe20000000800 */
[-CC-:B--2---:R-:W-:Y:S02]  /*af00*/  FFMA2 R70, R50.F32x2.HI_LO, R155.reuse.F32, R158.reuse.F32 ;  /* 0x0000009b32467249 */ /* 0x184fe4000120009e */
[----:B------:R-:W-:-:S02]  /*af10*/  FFMA2 R68, R38.F32x2.HI_LO, R155.F32, R158.F32 ;  /* 0x0000009b26447249 */ /* 0x000fc4000120009e */
[----:B------:R-:W-:Y:S01]  /*af20*/  FFMA2 R50, R40.F32x2.HI_LO, R155.F32, R158.F32 ;  /* 0x0000009b28327249 */ /* 0x000fe2000120009e */
[----:B------:R-:W-:Y:S02]  /*af30*/  FMNMX R70, R70, -127, !PT ;  /* 0xc2fe000046467809 */ /* 0x000fe40007800000 */
[----:B------:R-:W-:Y:S01]  /*af40*/  MUFU.EX2 R55, R55 ;  /* 0x0000003700377308 */ /* 0x000fe20000000800 */
[----:B------:R-:W-:Y:S02]  /*af50*/  FMNMX R71, R71, -127, !PT ;  /* 0xc2fe000047477809 */ /* 0x000fe40007800000 */
[----:B---3--:R-:W-:-:S03]  /*af60*/  F2FP.SATFINITE.E4M3.F32.PACK_AB_MERGE_C R36, R49, R48, RZ ;  /* 0x000000303124723e */ /* 0x008fc600048070ff */
[----:B------:R-:W-:Y:S02]  /*af70*/  FADD2.RM R38, R70.F32x2.HI_LO, 12582912 ;  /* 0x4b4000004626744b */ /* 0x000fe40000204000 */
[----:B------:R-:W-:Y:S02]  /*af80*/  MUFU.EX2 R68, R68 ;  /* 0x0000004400447308 */ /* 0x000fe40000000800 */
[----:B------:R-:W-:-:S04]  /*af90*/  FADD2 R40, R38.F32x2.HI_LO, -12582912 ;  /* 0xcb4000002628744b */ /* 0x000fc80000200000 */
[----:B------:R-:W-:Y:S02]  /*afa0*/  FADD2 R40, R70.F32x2.HI_LO, -R40.F32x2.HI_LO ;  /* 0x800000284628724b */ /* 0x000fe40000000000 */
[----:B------:R-:W-:Y:S01]  /*afb0*/  FFMA2 R70, R42.F32x2.HI_LO, R155.F32, R158.F32 ;  /* 0x0000009b2a467249 */ /* 0x000fe2000120009e */
[----:B------:R-:W-:Y:S01]  /*afc0*/  MUFU.EX2 R69, R69 ;  /* 0x0000004500457308 */ /* 0x000fe20000000800 */
[----:B------:R-:W-:-:S04]  /*afd0*/  FFMA2 R42, R40.F32x2.HI_LO, R157.F32, 0.22756439447402954102 ;  /* 0x3e6906a4282a7449 */ /* 0x000fc8000120009d */
[----:B------:R-:W-:-:S03]  /*afe0*/  FFMA2 R42, R42.F32x2.HI_LO, R40.F32x2.HI_LO, 0.69514614343643188477 ;  /* 0x3f31f5192a2a7449 */ /* 0x000fc60000200028 */
[----:B------:R-:W-:Y:S01]  /*aff0*/  MUFU.EX2 R50, R50 ;  /* 0x0000003200327308 */ /* 0x000fe20000000800 */
[----:B------:R-:W-:Y:S02]  /*b000*/  FFMA2 R40, R42.F32x2.HI_LO, R40.F32x2.HI_LO, 1 ;  /* 0x3f8000002a287449 */ /* 0x000fe40000200028 */
[----:B------:R-:W-:-:S04]  /*b010*/  FADD2.RM R42, R64.F32x2.HI_LO, 12582912 ;  /* 0x4b400000402a744b */ /* 0x000fc80000204000 */
[----:B------:R-:W-:Y:S01]  /*b020*/  FADD2 R72, R42.F32x2.HI_LO, -12582912 ;  /* 0xcb4000002a48744b */ /* 0x000fe20000200000 */
[----:B------:R-:W2:Y:S03]  /*b030*/  MUFU.EX2 R51, R51 ;  /* 0x0000003300337308 */ /* 0x000ea60000000800 */
[----:B------:R-:W-:-:S04]  /*b040*/  FADD2 R72, R64.F32x2.HI_LO, -R72.F32x2.HI_LO ;  /* 0x800000484048724b */ /* 0x000fc80000000000 */
[----:B------:R-:W-:Y:S01]  /*b050*/  FFMA2 R64, R72.F32x2.HI_LO, R157.F32, 0.22756439447402954102 ;  /* 0x3e6906a448407449 */ /* 0x000fe2000120009d */
[----:B------:R-:W-:Y:S03]  /*b060*/  MUFU.EX2 R70, R70 ;  /* 0x0000004600467308 */ /* 0x000fe60000000800 */
[----:B------:R-:W-:-:S04]  /*b070*/  FFMA2 R64, R64.F32x2.HI_LO, R72.F32x2.HI_LO, 0.69514614343643188477 ;  /* 0x3f31f51940407449 */ /* 0x000fc80000200048 */
[----:B------:R-:W-:Y:S01]  /*b080*/  FFMA2 R72, R64.F32x2.HI_LO, R72.F32x2.HI_LO, 1 ;  /* 0x3f80000040487449 */ /* 0x000fe20000200048 */
[----:B------:R-:W3:Y:S01]  /*b090*/  MUFU.EX2 R71, R71 ;  /* 0x0000004700477308 */ /* 0x000ee20000000800 */
[-C--:B------:R-:W-:Y:S01]  /*b0a0*/  FFMA2 R64, R66.F32x2.HI_LO, R155.reuse.F32, R158.F32 ;  /* 0x0000009b42407249 */ /* 0x080fe2000120009e */
[----:B--2---:R-:W-:Y:S01]  /*b0b0*/  F2FP.SATFINITE.E4M3.F32.PACK_AB_MERGE_C R37, R51, R50, RZ ;  /* 0x000000323325723e */ /* 0x004fe200048070ff */
[----:B------:R-:W-:Y:S02]  /*b0c0*/  IMAD R72, R42, 0x800000, R72 ;  /* 0x008000002a487824 */ /* 0x000fe400078e0248 */
[----:B------:R-:W-:Y:S01]  /*b0d0*/  IMAD R73, R43, 0x800000, R73 ;  /* 0x008000002b497824 */ /* 0x000fe200078e0249 */
[----:B------:R-:W-:Y:S01]  /*b0e0*/  FMNMX R64, R64, -127, !PT ;  /* 0xc2fe000040407809 */ /* 0x000fe20007800000 */
[----:B------:R-:W-:Y:S01]  /*b0f0*/  FFMA2 R42, R62.F32x2.HI_LO, R155.F32, R158.F32 ;  /* 0x0000009b3e2a7249 */ /* 0x000fe2000120009e */
[----:B------:R-:W-:Y:S01]  /*b100*/  FMNMX R65, R65, -127, !PT ;  /* 0xc2fe000041417809 */ /* 0x000fe20007800000 */
[----:B------:R-:W-:Y:S04]  /*b110*/  MUFU.EX2 R56, R56 ;  /* 0x0000003800387308 */ /* 0x000fe80000000800 */
        /* <DEDUP_REMOVED lines=8> */
[----:B------:R-:W4:Y:S01]  /*b1a0*/  MUFU.EX2 R59, R59 ;  /* 0x0000003b003b7308 */ /* 0x000f220000000800 */
[----:B------:R-:W-:Y:S01]  /*b1b0*/  IMAD R64, R38, 0x800000, R40 ;  /* 0x0080000026407824 */ /* 0x000fe200078e0228 */
[----:B---3--:R-:W-:Y:S01]  /*b1c0*/  F2FP.SATFINITE.E4M3.F32.PACK_AB_MERGE_C R38, R71, R70, RZ ;  /* 0x000000464726723e */ /* 0x008fe200048070ff */
[----:B------:R-:W-:Y:S01]  /*b1d0*/  IMAD R62, R66, 0x800000, R74 ;  /* 0x00800000423e7824 */ /* 0x000fe200078e024a */
[----:B------:R-:W-:Y:S01]  /*b1e0*/  F2FP.SATFINITE.E4M3.F32.PACK_AB_MERGE_C R40, R53, R52, RZ ;  /* 0x000000343528723e */ /* 0x000fe200048070ff */
[----:B------:R-:W-:Y:S01]  /*b1f0*/  IMAD R63, R67, 0x800000, R75 ;  /* 0x00800000433f7824 */ /* 0x000fe200078e024b */
[----:B------:R-:W-:Y:S01]  /*b200*/  PRMT R37, R37, 0x5410, R38 ;  /* 0x0000541025257816 */ /* 0x000fe20000000026 */
[----:B------:R-:W-:Y:S01]  /*b210*/  IMAD R65, R39, 0x800000, R41 ;  /* 0x0080000027417824 */ /* 0x000fe200078e0229 */
[----:B------:R-:W-:Y:S01]  /*b220*/  MUFU.EX2 R60, R60 ;  /* 0x0000003c003c7308 */ /* 0x000fe20000000800 */
[----:B------:R-:W-:-:S02]  /*b230*/  F2FP.SATFINITE.E4M3.F32.PACK_AB_MERGE_C R39, R69, R68, RZ ;  /* 0x000000444527723e */ /* 0x000fc400048070ff */
[----:B------:R-:W-:Y:S02]  /*b240*/  F2FP.SATFINITE.E4M3.F32.PACK_AB_MERGE_C R38, R45, R44, RZ ;  /* 0x0000002c2d26723e */ /* 0x000fe400048070ff */
[----:B------:R-:W-:Y:S02]  /*b250*/  PRMT R36, R36, 0x5410, R39 ;  /* 0x0000541024247816 */ /* 0x000fe40000000027 */
[----:B------:R-:W-:Y:S01]  /*b260*/  F2FP.SATFINITE.E4M3.F32.PACK_AB_MERGE_C R39, R47, R46, RZ ;  /* 0x0000002e2f27723e */ /* 0x000fe200048070ff */
[----:B------:R-:W3:Y:S01]  /*b270*/  MUFU.EX2 R61, R61 ;  /* 0x0000003d003d7308 */ /* 0x000ee20000000800 */
[----:B--2---:R-:W-:Y:S02]  /*b280*/  F2FP.SATFINITE.E4M3.F32.PACK_AB_MERGE_C R41, R57, R56, RZ ;  /* 0x000000383929723e */ /* 0x004fe400048070ff */
[----:B------:R-:W-:Y:S02]  /*b290*/  PRMT R38, R38, 0x5410, R39 ;  /* 0x0000541026267816 */ /* 0x000fe40000000027 */
[----:B------:R-:W-:-:S02]  /*b2a0*/  F2FP.SATFINITE.E4M3.F32.PACK_AB_MERGE_C R39, R55, R54, RZ ;  /* 0x000000363727723e */ /* 0x000fc400048070ff */
[----:B------:R-:W-:Y:S01]  /*b2b0*/  F2FP.SATFINITE.E4M3.F32.PACK_AB_MERGE_C R74, R65, R64, RZ ;  /* 0x00000040414a723e */ /* 0x000fe200048070ff */
[----:B------:R4:W-:Y:S01]  /*b2c0*/  MUFU.EX2 R66, R42 ;  /* 0x0000002a00427308 */ /* 0x0009e20000000800 */
[----:B------:R-:W-:-:S07]  /*b2d0*/  PRMT R40, R40, 0x5410, R39 ;  /* 0x0000541028287816 */ /* 0x000fce0000000027 */
[----:B------:R-:W2:Y:S08]  /*b2e0*/  MUFU.EX2 R67, R43 ;  /* 0x0000002b00437308 */ /* 0x000eb00000000800 */
[----:B------:R-:W-:Y:S01]  /*b2f0*/  MUFU.EX2 R146, R146 ;  /* 0x0000009200927308 */ /* 0x000fe20000000800 */
[----:B----4-:R-:W-:-:S04]  /*b300*/  F2FP.SATFINITE.E4M3.F32.PACK_AB_MERGE_C R42, R59, R58, RZ ;  /* 0x0000003a3b2a723e */ /* 0x010fc800048070ff */
[----:B------:R-:W-:Y:S02]  /*b310*/  PRMT R41, R41, 0x5410, R42 ;  /* 0x0000541029297816 */ /* 0x000fe4000000002a */
[----:B---3--:R-:W-:Y:S01]  /*b320*/  F2FP.SATFINITE.E4M3.F32.PACK_AB_MERGE_C R42, R61, R60, RZ ;  /* 0x0000003c3d2a723e */ /* 0x008fe200048070ff */
[----:B------:R-:W3:Y:S01]  /*b330*/  MUFU.EX2 R147, R147 ;  /* 0x0000009300937308 */ /* 0x000ee20000000800 */
[----:B--2---:R-:W-:Y:S02]  /*b340*/  F2FP.SATFINITE.E4M3.F32.PACK_AB_MERGE_C R39, R67, R66, RZ ;  /* 0x000000424327723e */ /* 0x004fe400048070ff */
[----:B------:R-:W-:Y:S02]  /*b350*/  F2FP.SATFINITE.E4M3.F32.PACK_AB_MERGE_C R43, R73, R72, RZ ;  /* 0x00000048492b723e */ /* 0x000fe400048070ff */
[----:B------:R-:W-:Y:S02]  /*b360*/  PRMT R42, R42, 0x5410, R39 ;  /* 0x000054102a2a7816 */ /* 0x000fe40000000027 */
[----:B------:R-:W-:Y:S01]  /*b370*/  F2FP.SATFINITE.E4M3.F32.PACK_AB_MERGE_C R39, R145, R144, RZ ;  /* 0x000000909127723e */ /* 0x000fe200048070ff */
[----:B------:R-:W-:Y:S03]  /*b380*/  MUFU.EX2 R164, R164 ;  /* 0x000000a400a47308 */ /* 0x000fe60000000800 */
[----:B------:R-:W-:-:S02]  /*b390*/  PRMT R39, R39, 0x5410, R74 ;  /* 0x0000541027277816 */ /* 0x000fc4000000004a */
[----:B------:R-:W-:-:S03]  /*b3a0*/  F2FP.SATFINITE.E4M3.F32.PACK_AB_MERGE_C R74, R63, R62, RZ ;  /* 0x0000003e3f4a723e */ /* 0x000fc600048070ff */
[----:B------:R-:W-:Y:S01]  /*b3b0*/  MUFU.EX2 R165, R165 ;  /* 0x000000a500a57308 */ /* 0x000fe20000000800 */
[----:B------:R-:W-:Y:S01]  /*b3c0*/  PRMT R43, R43, 0x5410, R74 ;  /* 0x000054102b2b7816 */ /* 0x000fe2000000004a */
[----:B------:R-:W-:Y:S01]  /*b3d0*/  FFMA2 R74, R4.F32x2.HI_LO, R155.F32, R158.F32 ;  /* 0x0000009b044a7249 */ /* 0x000fe2000120009e */
[----:B---3--:R-:W-:Y:S02]  /*b3e0*/  F2FP.SATFINITE.E4M3.F32.PACK_AB_MERGE_C R5, R147, R146, RZ ;  /* 0x000000929305723e */ /* 0x008fe400048070ff */
[----:B------:R2:W-:Y:S01]  /*b3f0*/  STTM.x8 tmem[UR8], R36 ;  /* 0x00000024000079ed */ /* 0x0005e200081c0008 */
[----:B------:R-:W-:Y:S01]  /*b400*/  R2UR UR8, R151 ;  /* 0x00000000970872ca */ /* 0x000fe200000e0000 */
[----:B------:R-:W3:Y:S01]  /*b410*/  FENCE.VIEW.ASYNC.T ;  /* 0x00000000000073c6 */ /* 0x000ee20000000200 */
[----:B------:R-:W-:Y:S08]  /*b420*/  MUFU.EX2 R74, R74 ;  /* 0x0000004a004a7308 */ /* 0x000ff00000000800 */
[----:B------:R-:W4:Y:S08]  /*b430*/  MUFU.EX2 R75, R75 ;  /* 0x0000004b004b7308 */ /* 0x000f300000000800 */
[----:B------:R-:W-:Y:S08]  /*b440*/  MUFU.EX2 R12, R12 ;  /* 0x0000000c000c7308 */ /* 0x000ff00000000800 */
[----:B------:R-:W5:Y:S01]  /*b450*/  MUFU.EX2 R13, R13 ;  /* 0x0000000d000d7308 */ /* 0x000f620000000800 */
[----:B----4-:R-:W-:-:S04]  /*b460*/  F2FP.SATFINITE.E4M3.F32.PACK_AB_MERGE_C R4, R75, R74, RZ ;  /* 0x0000004a4b04723e */ /* 0x010fc800048070ff */
[----:B------:R-:W-:Y:S02]  /*b470*/  PRMT R4, R4, 0x5410, R5 ;  /* 0x0000541004047816 */ /* 0x000fe40000000005 */
[----:B------:R-:W-:Y:S01]  /*b480*/  F2FP.SATFINITE.E4M3.F32.PACK_AB_MERGE_C R5, R165, R164, RZ ;  /* 0x000000a4a505723e */ /* 0x000fe200048070ff */
[----:B------:R-:W-:Y:S01]  /*b490*/  MUFU.EX2 R14, R14 ;  /* 0x0000000e000e7308 */ /* 0x000fe20000000800 */
[----:B--2---:R-:W-:-:S07]  /*b4a0*/  IMAD.U32 R39, R134, -0x80000000, RZ ;  /* 0x8000000086277824 */ /* 0x004fce00078e00ff */
[----:B------:R-:W-:Y:S01]  /*b4b0*/  MUFU.EX2 R36, R10 ;  /* 0x0000000a00247308 */ /* 0x000fe20000000800 */
[----:B-----5:R-:W-:-:S07]  /*b4c0*/  F2FP.SATFINITE.E4M3.F32.PACK_AB_MERGE_C R6, R13, R12, RZ ;  /* 0x0000000c0d06723e */ /* 0x020fce00048070ff */
[----:B------:R-:W2:Y:S08]  /*b4d0*/  MUFU.EX2 R37, R11 ;  /* 0x0000000b00257308 */ /* 0x000eb00000000800 */
[----:B------:R-:W4:Y:S08]  /*b4e0*/  MUFU.EX2 R15, R15 ;  /* 0x0000000f000f7308 */ /* 0x000f300000000800 */
[----:B------:R-:W-:Y:S01]  /*b4f0*/  MUFU.EX2 R16, R16 ;  /* 0x0000001000107308 */ /* 0x000fe20000000800 */
[----:B--2---:R-:W-:-:S04]  /*b500*/  F2FP.SATFINITE.E4M3.F32.PACK_AB_MERGE_C R8, R37, R36, RZ ;  /* 0x000000242508723e */ /* 0x004fc800048070ff */
[----:B------:R-:W-:-:S03]  /*b510*/  PRMT R5, R5, 0x5410, R8 ;  /* 0x0000541005057816 */ /* 0x000fc60000000008 */
[----:B------:R-:W2:Y:S01]  /*b520*/  MUFU.EX2 R17, R17 ;  /* 0x0000001100117308 */ /* 0x000ea20000000800 */
[----:B----4-:R-:W-:-:S04]  /*b530*/  F2FP.SATFINITE.E4M3.F32.PACK_AB_MERGE_C R7, R15, R14, RZ ;  /* 0x0000000e0f07723e */ /* 0x010fc800048070ff */
[----:B------:R-:W-:-:S03]  /*b540*/  PRMT R6, R6, 0x5410, R7 ;  /* 0x0000541006067816 */ /* 0x000fc60000000007 */
[----:B------:R-:W-:Y:S08]  /*b550*/  MUFU.EX2 R18, R18 ;  /* 0x0000001200127308 */ /* 0x000ff00000000800 */
[----:B------:R-:W4:Y:S01]  /*b560*/  MUFU.EX2 R19, R19 ;  /* 0x0000001300137308 */ /* 0x000f220000000800 */
[----:B--2---:R-:W-:-:S07]  /*b570*/  F2FP.SATFINITE.E4M3.F32.PACK_AB_MERGE_C R7, R17, R16, RZ ;  /* 0x000000101107723e */ /* 0x004fce00048070ff */
[----:B------:R-:W-:Y:S08]  /*b580*/  MUFU.EX2 R20, R20 ;  /* 0x0000001400147308 */ /* 0x000ff00000000800 */
        /* <DEDUP_REMOVED lines=21> */
[----:B------:R-:W-:Y:S01]  /*b6e0*/  MUFU.EX2 R34, R34 ;  /* 0x0000002200227308 */ /* 0x000fe20000000800 */
[----:B----4-:R-:W-:-:S04]  /*b6f0*/  F2FP.SATFINITE.E4M3.F32.PACK_AB_MERGE_C R11, R31, R30, RZ ;  /* 0x0000001e1f0b723e */ /* 0x010fc800048070ff */
[----:B------:R-:W-:-:S03]  /*b700*/  PRMT R10, R10, 0x5410, R11 ;  /* 0x000054100a0a7816 */ /* 0x000fc6000000000b */
[----:B------:R-:W2:Y:S08]  /*b710*/  MUFU.EX2 R35, R35 ;  /* 0x0000002300237308 */ /* 0x000eb00000000800 */
[----:B------:R-:W4:Y:S01]  /*b720*/  MUFU.EX2 R33, R33 ;  /* 0x0000002100217308 */ /* 0x000f220000000800 */
[----:B--2---:R-:W-:Y:S02]  /*b730*/  F2FP.SATFINITE.E4M3.F32.PACK_AB_MERGE_C R38, R35, R34, RZ ;  /* 0x000000222326723e */ /* 0x004fe400048070ff */
[----:B----4-:R-:W-:-:S04]  /*b740*/  F2FP.SATFINITE.E4M3.F32.PACK_AB_MERGE_C R11, R33, R32, RZ ;  /* 0x00000020210b723e */ /* 0x010fc800048070ff */
[----:B------:R-:W-:Y:S01]  /*b750*/  PRMT R11, R11, 0x5410, R38 ;  /* 0x000054100b0b7816 */ /* 0x000fe20000000026 */
[----:B------:R-:W-:-:S04]  /*b760*/  IMAD.MOV.U32 R38, RZ, RZ, 0x1 ;  /* 0x00000001ff267424 */ /* 0x000fc800078e00ff */
[----:B---3--:R1:W-:Y:S01]  /*b770*/  SYNCS.ARRIVE.TRANS64.RED.ART0 RZ, [UR13], R38 ;  /* 0x00000026ffff79a7 */ /* 0x0083e2000850040d */
[----:B------:R1:W-:Y:S01]  /*b780*/  STTM.x8 tmem[UR8], R4 ;  /* 0x00000004000079ed */ /* 0x0003e200081c0008 */
[----:B------:R-:W2:Y:S02]  /*b790*/  FENCE.VIEW.ASYNC.T ;  /* 0x00000000000073c6 */ /* 0x000ea40000000200 */
[----:B--2---:R-:W-:Y:S01]  /*b7a0*/  NOP ;  /* 0x0000000000007918 */ /* 0x004fe20000000000 */
[----:B------:R1:W-:Y:S01]  /*b7b0*/  @P0 SYNCS.ARRIVE.TRANS64.RED.ART0 RZ, [UR12], R38 ;  /* 0x00000026ffff09a7 */ /* 0x0003e2000850040c */
[----:B------:R-:W2:Y:S02]  /*b7c0*/  SYNCS.PHASECHK.TRANS64.TRYWAIT P0, [UR11+0x1c8], R39 ;  /* 0x0001c827ff0075a7 */ /* 0x000ea4000800110b */
[----:B-12---:R-:W-:Y:S05]  /*b7d0*/  @!P0 BRA `(.L_x_70) ;  /* 0x00000030002c8947 */ /* 0x006fea0003800000 */
.L_x_140:
[----:B------:R-:W-:Y:S01]  /*b7e0*/  MOV R161, UR10 ;  /* 0x0000000a00a17c02 */ /* 0x000fe20008000f00 */
[----:B------:R-:W-:Y:S01]  /*b7f0*/  FMUL R160, R160, R133 ;  /* 0x00000085a0a07220 */ /* 0x000fe20000400000 */
[----:B------:R-:W-:Y:S01]  /*b800*/  FADD2 R110, R138.F32x2.HI_LO, R110.F32x2.HI_LO ;  /* 0x0000006e8a6e724b */ /* 0x000fe20000000000 */
[----:B------:R-:W-:Y:S01]  /*b810*/  IADD3 R154, PT, PT, R154, 0x1, RZ ;  /* 0x000000019a9a7810 */ /* 0x000fe20007ffe0ff */
[----:B------:R-:W-:Y:S01]  /*b820*/  FADD2 R112, R140.F32x2.HI_LO, R112.F32x2.HI_LO ;  /* 0x000000708c70724b */ /* 0x000fe20000000000 */
[----:B------:R-:W-:Y:S01]  /*b830*/  LOP3.LUT R132, R132, 0x1, RZ, 0x3c, !PT ;  /* 0x0000000184847812 */ /* 0x000fe200078e3cff */
[----:B------:R-:W-:Y:S01]  /*b840*/  FADD2 R160, R160.F32x2.HI_LO, R136.F32x2.HI_LO ;  /* 0x00000088a0a0724b */ /* 0x000fe20000000000 */
[----:B------:R-:W-:Y:S01]  /*b850*/  ISETP.NE.AND P0, PT, R154, RZ, PT ;  /* 0x000000ff9a00720c */ /* 0x000fe20003f05270 */
        /* <DEDUP_REMOVED lines=65> */
.L_x_68:
[----:B------:R-:W2:Y:S01]  /*bc70*/  S2R R2, SR_TID.X ;  /* 0x0000000000027919 */ /* 0x000ea20000002100 */
[----:B------:R-:W3:Y:S01]  /*bc80*/  S2UR UR8, SR_CgaCtaId ;  /* 0x00000000000879c3 */ /* 0x000ee20000008800 */
[----:B------:R-:W-:Y:S02]  /*bc90*/  UMOV UR9, 0x400 ;  /* 0x0000040000097882 */ /* 0x000fe40000000000 */
[----:B---3--:R-:W-:Y:S01]  /*bca0*/  ULEA UR8, UR8, UR9, 0x18 ;  /* 0x0000000908087291 */ /* 0x008fe2000f8ec0ff */
[----:B--2---:R-:W-:-:S04]  /*bcb0*/  SHF.L.U32 R2, R2, 0x2, RZ ;  /* 0x0000000202027819 */ /* 0x004fc800000006ff */
[----:B------:R-:W-:-:S05]  /*bcc0*/  LOP3.LUT R2, R2, 0x1fc, RZ, 0xc0, !PT ;  /* 0x000001fc02027812 */ /* 0x000fca00078ec0ff */
[----:B------:R2:W-:Y:S04]  /*bcd0*/  STS [R2+UR8+0x20c], R133 ;  /* 0x00020c8502007988 */ /* 0x0005e80008000808 */
[----:B------:R2:W-:Y:S01]  /*bce0*/  STS [R2+UR8+0x40c], R163 ;  /* 0x00040ca302007988 */ /* 0x0005e20008000808 */
[----:B------:R2:W-:Y:S06]  /*bcf0*/  BAR.ARV R3, 0x40 ;  /* 0x000100030000751d */ /* 0x0005ec0000002000 */
.L_x_60:
[----:B--2---:R-:W2:Y:S01]  /*bd00*/  S2R R2, SR_CgaCtaId ;  /* 0x0000000000027919 */ /* 0x004ea20000008800 */
[----:B----45:R-:W-:Y:S01]  /*bd10*/  MOV R3, 0x400 ;  /* 0x0000040000037802 */ /* 0x030fe20000000f00 */
[----:B------:R-:W-:-:S03]  /*bd20*/  IMAD.U32 R134, R134, -0x80000000, RZ ;  /* 0x8000000086867824 */ /* 0x000fc600078e00ff */
[----:B--2---:R-:W-:-:S04]  /*bd30*/  LEA R3, R2, R3, 0x18 ;  /* 0x0000000302037211 */ /* 0x004fc800078ec0ff */
[----:B------:R-:W2:Y:S02]  /*bd40*/  SYNCS.PHASECHK.TRANS64.TRYWAIT P0, [R3+URZ+0x1c8], R134 ;  /* 0x0001c886030075a7 */ /* 0x000ea400080011ff */
[----:B--2---:R-:W-:Y:S05]  /*bd50*/  @!P0 BRA `(.L_x_72) ;  /* 0x0000002800e88947 */ /* 0x004fea0003800000 */
.L_x_142:
[----:B------:R-:W-:Y:S06]  /*bd60*/  BAR.ARV 0x2, 0x120 ;  /* 0x0084800000007b1d */ /* 0x000fec0000002000 */
[----:B------:R-:W-:Y:S05]  /*bd70*/  BRA `(.L_x_73) ;  /* 0x0000000000347947 */ /* 0x000fea0003800000 */
.L_x_58:
[----:B------:R-:W-:Y:S05]  /*bd80*/  @P0 BRA `(.L_x_74) ;  /* 0x00000000002c0947 */ /* 0x000fea0003800000 */
[----:B-12---:R-:W1:Y:S01]  /*bd90*/  S2UR UR9, SR_CgaCtaId ;  /* 0x00000000000979c3 */ /* 0x006e620000008800 */
        /* <DEDUP_REMOVED lines=8> */
[----:B-1----:R1:W2:Y:S01]  /*be20*/  SYNCS.EXCH.64 URZ, [UR9+0x200], UR10 ;  /* 0x0002000a09ff75b2 */ /* 0x0022a20008000100 */
[----:B------:R-:W-:Y:S01]  /*be30*/  NOP ;  /* 0x0000000000007918 */ /* 0x000fe20000000000 */
.L_x_74:
[----:B------:R-:W-:Y:S01]  /*be40*/  NOP ;  /* 0x0000000000007918 */ /* 0x000fe20000000000 */
.L_x_73:
[C---:B------:R-:W-:Y:S02]  /*be50*/  ISETP.NE.AND P0, PT, R0.reuse, 0xc, PT ;  /* 0x0000000c0000780c */ /* 0x040fe40003f05270 */
[----:B------:R-:W-:-:S04]  /*be60*/  LOP3.LUT R2, R0, 0xfffffffc, RZ, 0xc0, !PT ;  /* 0xfffffffc00027812 */ /* 0x000fc800078ec0ff */
[----:B------:R-:W-:-:S07]  /*be70*/  ISETP.NE.AND P1, PT, R2, 0x8, PT ;  /* 0x000000080200780c */ /* 0x000fce0003f25270 */
[----:B------:R-:W-:Y:S06]  /*be80*/  @P0 BRA `(.L_x_75) ;  /* 0x00000000002c0947 */ /* 0x000fec0003800000 */
        /* <DEDUP_REMOVED lines=11> */
.L_x_75:
[----:B------:R-:W-:Y:S01]  /*bf40*/  NOP ;  /* 0x0000000000007918 */ /* 0x000fe20000000000 */
[----:B------:R-:W-:Y:S05]  /*bf50*/  @P1 BRA `(.L_x_76) ;  /* 0x0000001800f41947 */ /* 0x000fea0003800000 */
[----:B------:R-:W-:-:S08]  /*bf60*/  NOP ;  /* 0x0000000000007918 */ /* 0x000fd00000000000 */
[----:B------:R-:W1:-:S00]  /*bf70*/  USETMAXREG.DEALLOC.CTAPOOL 0x50 ;  /* 0x00000050000079c8 */ /* 0x000e4000080e0500 */
[----:B-12---:R-:W1:Y:S01]  /*bf80*/  S2UR UR10, SR_CTAID.X ;  /* 0x00000000000a79c3 */ /* 0x006e620000002500 */
[----:B------:R-:W1:Y:S01]  /*bf90*/  LDCU UR8, c[0x0][0x640] ;  /* 0x0000c800ff0877ac */ /* 0x000e620008000800 */
[----:B------:R-:W2:Y:S01]  /*bfa0*/  S2R R36, SR_TID.X ;  /* 0x0000000000247919 */ /* 0x000ea20000002100 */
[----:B------:R-:W-:Y:S02]  /*bfb0*/  IMAD.MOV.U32 R2, RZ, RZ, 0x1 ;  /* 0x00000001ff027424 */ /* 0x000fe400078e00ff */
[----:B------:R-:W-:Y:S01]  /*bfc0*/  HFMA2 R6, -RZ, RZ, 0, 5.9604644775390625e-08 ;  /* 0x00000001ff067431 */ /* 0x000fe200000001ff */
[----:B---3--:R-:W3:Y:S01]  /*bfd0*/  LDCU UR11, c[0x0][0x654] ;  /* 0x0000ca80ff0b77ac */ /* 0x008ee20008000800 */
[----:B------:R-:W4:Y:S01]  /*bfe0*/  LDCU UR13, c[0x0][0x628] ;  /* 0x0000c500ff0d77ac */ /* 0x000f220008000800 */
[----:B-1----:R-:W-:-:S04]  /*bff0*/  UIMAD.WIDE.U32 UR8, UR10, UR8, URZ ;  /* 0x000000080a0872a5 */ /* 0x002fc8000f8e00ff */
[----:B------:R-:W-:-:S04]  /*c000*/  UIADD3 UR8, UPT, UPT, -UR9, UR10, URZ ;  /* 0x0000000a09087290 */ /* 0x000fc8000fffe1ff */
[----:B------:R-:W-:Y:S01]  /*c010*/  USHF.R.U32.HI UR8, URZ, UR14, UR8 ;  /* 0x0000000eff087299 */ /* 0x000fe20008011608 */
[C---:B--2---:R-:W-:Y:S01]  /*c020*/  IMAD.SHL.U32 R4, R36.reuse, 0x80, RZ ;  /* 0x0000008024047824 */ /* 0x044fe200078e00ff */
[----:B------:R-:W-:Y:S02]  /*c030*/  LOP3.LUT R44, R36, 0x7f, RZ, 0xc0, !PT ;  /* 0x0000007f242c7812 */ /* 0x000fe400078ec0ff */
[----:B------:R-:W-:Y:S02]  /*c040*/  UIADD3 UR12, UPT, UPT, UR9, UR8, URZ ;  /* 0x00000008090c7290 */ /* 0x000fe4000fffe0ff */
[----:B------:R-:W-:Y:S02]  /*c050*/  LOP3.LUT R4, R4, 0xf80, RZ, 0xc0, !PT ;  /* 0x00000f8004047812 */ /* 0x000fe400078ec0ff */
[----:B------:R-:W-:Y:S01]  /*c060*/  USHF.R.U32.HI UR12, URZ, UR7, UR12 ;  /* 0x00000007ff0c7299 */ /* 0x000fe2000801160c */
[----:B----45:R-:W-:Y:S02]  /*c070*/  SHF.R.U32.HI R3, RZ, 0x5, R44 ;  /* 0x00000005ff037819 */ /* 0x030fe4000001162c */
[----:B------:R-:W1:Y:S03]  /*c080*/  LDCU.64 UR8, c[0x0][0x630] ;  /* 0x0000c600ff0877ac */ /* 0x000e660008000a00 */
[----:B------:R-:W-:Y:S01]  /*c090*/  IMAD R37, R3, 0x1000, R4 ;  /* 0x0000100003257824 */ /* 0x000fe200078e0204 */
[----:B---3--:R-:W-:Y:S01]  /*c0a0*/  UISETP.GE.AND UP0, UPT, UR12, UR11, UPT ;  /* 0x0000000b0c00728c */ /* 0x008fe2000bf06270 */
[----:B------:R-:W2:Y:S01]  /*c0b0*/  LDCU UR11, c[0x0][0x63c] ;  /* 0x0000c780ff0b77ac */ /* 0x000ea20008000800 */
[----:B------:R-:W-:-:S02]  /*c0c0*/  UIADD3 UR7, UPT, UPT, -UR12, URZ, URZ ;  /* 0x000000ff0c077290 */ /* 0x000fc4000fffe1ff */
[----:B------:R-:W-:Y:S02]  /*c0d0*/  USEL UR15, UR15, UR6, !UP0 ;  /* 0x000000060f0f7287 */ /* 0x000fe4000c000000 */
[----:B------:R-:W-:-:S05]  /*c0e0*/  USEL UR5, UR22, UR5, !UP0 ;  /* 0x0000000516057287 */ /* 0x000fca000c000000 */
[----:B-1----:R-:W1:Y:S01]  /*c0f0*/  @UP0 LDCU UR9, c[0x0][0x64c] ;  /* 0x0000c980ff0907ac */ /* 0x002e620008000800 */
[----:B------:R-:W-:Y:S01]  /*c100*/  ULOP3.LUT UR5, UR5, 0xff, URZ, 0xc0, !UPT ;  /* 0x000000ff05057892 */ /* 0x000fe2000f8ec0ff */
[----:B------:R-:W3:Y:S01]  /*c110*/  @UP0 LDCU UR8, c[0x0][0x648] ;  /* 0x0000c900ff0807ac */ /* 0x000ee20008000800 */
[----:B--2---:R-:W-:Y:S02]  /*c120*/  UIMAD UR11, UR7, UR11, UR10 ;  /* 0x0000000b070b72a4 */ /* 0x004fe4000f8e020a */
[----:B------:R-:W-:Y:S02]  /*c130*/  ULOP3.LUT UR15, UR15, 0xff, URZ, 0xc0, !UPT ;  /* 0x000000ff0f0f7892 */ /* 0x000fe4000f8ec0ff */
[----:B-1----:R-:W-:Y:S01]  /*c140*/  UIMAD.WIDE.U32 UR16, UR11, UR9, URZ ;  /* 0x000000090b1072a5 */ /* 0x002fe2000f8e00ff */
[----:B------:R-:W1:Y:S03]  /*c150*/  S2UR UR9, SR_CgaCtaId ;  /* 0x00000000000979c3 */ /* 0x000e660000008800 */
[----:B------:R-:W-:-:S04]  /*c160*/  UIADD3 UR6, UPT, UPT, UR11, -UR17, URZ ;  /* 0x800000110b067290 */ /* 0x000fc8000fffe0ff */
[----:B------:R-:W-:-:S04]  /*c170*/  USHF.R.U32.HI UR5, URZ, UR5, UR6 ;  /* 0x00000005ff057299 */ /* 0x000fc80008011606 */
[----:B------:R-:W-:-:S03]  /*c180*/  UIADD3 UR5, UPT, UPT, UR17, UR5, URZ ;  /* 0x0000000511057290 */ /* 0x000fc6000fffe0ff */
[----:B------:R-:W2:Y:S01]  /*c190*/  LDCU.64 UR6, c[0x0][0x620] ;  /* 0x0000c400ff0677ac */ /* 0x000ea20008000a00 */
[----:B------:R-:W-:-:S04]  /*c1a0*/  USHF.R.U32.HI UR5, URZ, UR15, UR5 ;  /* 0x0000000fff057299 */ /* 0x000fc80008011605 */
[----:B------:R-:W-:-:S04]  /*c1b0*/  UIADD3 UR14, UPT, UPT, -UR5, URZ, URZ ;  /* 0x000000ff050e7290 */ /* 0x000fc8000fffe1ff */
[----:B---3--:R-:W-:-:S04]  /*c1c0*/  UIMAD UR8, UR8, UR14, UR11 ;  /* 0x0000000e080872a4 */ /* 0x008fc8000f8e020b */
[----:B--2---:R-:W-:-:S03]  /*c1d0*/  UIMAD UR12, UR12, UR6, UR8 ;  /* 0x000000060c0c72a4 */ /* 0x004fc6000f8e0208 */
[----:B------:R-:W-:Y:S01]  /*c1e0*/  UMOV UR6, 0x400 ;  /* 0x0000040000067882 */ /* 0x000fe20000000000 */
[----:B------:R-:W-:Y:S02]  /*c1f0*/  UIMAD.WIDE.U32 UR14, UR12, UR13, URZ ;  /* 0x0000000d0c0e72a5 */ /* 0x000fe4000f8e00ff */
[----:B-1----:R-:W-:-:S04]  /*c200*/  ULEA UR6, UR9, UR6, 0x18 ;  /* 0x0000000609067291 */ /* 0x002fc8000f8ec0ff */
[----:B------:R-:W-:Y:S01]  /*c210*/  UIADD3 UR11, UPT, UPT, UR6, 0x198, URZ ;  /* 0x00000198060b7890 */ /* 0x000fe2000fffe0ff */
[----:B------:R-:W-:Y:S02]  /*c220*/  UMOV UR9, UR15 ;  /* 0x0000000f00097c82 */ /* 0x000fe40008000000 */
[----:B------:R-:W-:Y:S02]  /*c230*/  UIADD3 UR8, UPT, UPT, UR12, -UR9, URZ ;  /* 0x800000090c087290 */ /* 0x000fe4000fffe0ff */
[----:B------:R-:W-:Y:S01]  /*c240*/  UPRMT UR4, UR4, 0x654, UR11 ;  /* 0x0000065404047896 */ /* 0x000fe2000800000b */
[----:B------:R-:W-:Y:S01]  /*c250*/  BAR.SYNC.DEFER_BLOCKING 0x2, 0x120 ;  /* 0x0084800000007b1d */ /* 0x000fe20000010000 */
[----:B------:R-:W-:-:S04]  /*c260*/  USHF.R.U32.HI UR30, URZ, UR30, UR8 ;  /* 0x0000001eff1e7299 */ /* 0x000fc80008011608 */
[----:B------:R-:W-:-:S03]  /*c270*/  UIADD3 UR30, UPT, UPT, UR9, UR30, URZ ;  /* 0x0000001e091e7290 */ /* 0x000fc6000fffe0ff */
[----:B------:R-:W1:Y:S01]  /*c280*/  LDCU UR8, c[0x0][0x60c] ;  /* 0x0000c180ff0877ac */ /* 0x000e620008000800 */
[----:B------:R-:W-:-:S04]  /*c290*/  USHF.R.U32.HI UR23, URZ, UR23, UR30 ;  /* 0x00000017ff177299 */ /* 0x000fc8000801161e */
[----:B------:R-:W-:-:S04]  /*c2a0*/  UIADD3 UR15, UPT, UPT, -UR23, URZ, URZ ;  /* 0x000000ff170f7290 */ /* 0x000fc8000fffe1ff */
[----:B------:R-:W-:Y:S01]  /*c2b0*/  UIMAD UR15, UR15, UR7, UR12 ;  /* 0x000000070f0f72a4 */ /* 0x000fe2000f8e020c */
[----:B------:R2:W-:Y:S01]  /*c2c0*/  SYNCS.ARRIVE.TRANS64.RED.ART0 RZ, [UR4], R2 ;  /* 0x00000002ffff79a7 */ /* 0x0005e20008500404 */
[----:B-1----:R-:W-:-:S09]  /*c2d0*/  UISETP.GE.AND UP0, UPT, UR10, UR8, UPT ;  /* 0x000000080a00728c */ /* 0x002fd2000bf06270 */
[----:B------:R-:W-:Y:S05]  /*c2e0*/  BRA.U UP0, `(.L_x_77) ;  /* 0x0000001500fc7547 */ /* 0x000fea000b800000 */
[----:B------:R-:W1:Y:S01]  /*c2f0*/  LDCU UR7, c[0x0][0x614] ;  /* 0x0000c280ff0777ac */ /* 0x000e620008000800 */
[----:B------:R-:W-:Y:S01]  /*c300*/  LOP3.LUT R40, R0, 0x3, RZ, 0xc0, !PT ;  /* 0x0000000300287812 */ /* 0x000fe200078ec0ff */
[----:B------:R-:W-:Y:S01]  /*c310*/  IMAD.SHL.U32 R3, R3, 0x200000, RZ ;  /* 0x0020000003037824 */ /* 0x000fe200078e00ff */
[----:B------:R-:W-:Y:S01]  /*c320*/  MOV R38, UR6 ;  /* 0x0000000600267c02 */ /* 0x000fe20008000f00 */
[----:B------:R-:W3:Y:S02]  /*c330*/  LDCU UR14, c[0x0][0x38c] ;  /* 0x00007180ff0e77ac */ /* 0x000ee40008000800 */
[----:B------:R-:W-:Y:S01]  /*c340*/  VIADD R40, R40, 0x3 ;  /* 0x0000000328287836 */ /* 0x000fe20000000000 */
[----:B------:R-:W-:Y:S01]  /*c350*/  IADD3 R37, PT, PT, R38, 0x800, R37 ;  /* 0x0000080026257810 */ /* 0x000fe20007ffe025 */
[----:B------:R-:W4:Y:S03]  /*c360*/  LDCU UR13, c[0x0][0x380] ;  /* 0x00007000ff0d77ac */ /* 0x000f260008000800 */
[----:B------:R5:W-:Y:S06]  /*c370*/  BAR.SYNC.DEFER_BLOCKING R40, 0x40 ;  /* 0x000100280000751d */ /* 0x000bec0000010000 */
[----:B------:R-:W-:Y:S01]  /*c380*/  UMOV UR16, 0x0 ;  /* 0x0000000000107882 */ /* 0x000fe20000000000 */
[----:B-1----:R-:W-:Y:S01]  /*c390*/  UIADD3 UR7, UPT, UPT, -UR5, UR7, URZ ;  /* 0x0000000705077290 */ /* 0x002fe2000fffe1ff */
[----:B------:R-:W-:Y:S01]  /*c3a0*/  UMOV UR17, 0x1 ;  /* 0x0000000100117882 */ /* 0x000fe20000000000 */
[----:B---3--:R-:W-:-:S02]  /*c3b0*/  UIADD3 UR8, UPT, UPT, UR14, -0x1, URZ ;  /* 0xffffffff0e087890 */ /* 0x008fc4000fffe0ff */
[----:B------:R-:W-:Y:S02]  /*c3c0*/  UIADD3 UR9, UPT, UPT, -UR14, URZ, URZ ;  /* 0x000000ff0e097290 */ /* 0x000fe4000fffe1ff */
[----:B----4-:R-:W-:Y:S02]  /*c3d0*/  UIADD3 UR13, UPT, UPT, UR14, -UR13, URZ ;  /* 0x8000000d0e0d7290 */ /* 0x010fe4000fffe0ff */
[----:B------:R-:W-:Y:S02]  /*c3e0*/  USHF.R.S32.HI UR9, URZ, 0x1f, UR9 ;  /* 0x0000001fff097899 */ /* 0x000fe40008011409 */
[----:B------:R-:W-:Y:S02]  /*c3f0*/  ULEA UR13, UR7, UR13, 0x7 ;  /* 0x0000000d070d7291 */ /* 0x000fe4000f8e38ff */
[----:B------:R-:W-:Y:S02]  /*c400*/  USHF.R.S32.HI UR7, URZ, 0x1f, UR8 ;  /* 0x0000001fff077899 */ /* 0x000fe40008011408 */
[----:B------:R-:W-:Y:S01]  /*c410*/  UIADD3 UR11, UPT, UPT, -UR13, URZ, URZ ;  /* 0x000000ff0d0b7290 */ /* 0x000fe2000fffe1ff */
[----:B------:R5:W-:Y:S01]  /*c420*/  SYNCS.ARRIVE.TRANS64.ART0 RZ, [UR6+0x1c8], R2 ;  /* 0x0001c802ffff79a7 */ /* 0x000be20008500006 */
[----:B------:R-:W-:-:S02]  /*c430*/  UIADD3 UR12, UPT, UPT, UR13, -0x1, URZ ;  /* 0xffffffff0d0c7890 */ /* 0x000fc4000fffe0ff */
[----:B------:R-:W-:Y:S02]  /*c440*/  USHF.R.S32.HI UR11, URZ, 0x1f, UR11 ;  /* 0x0000001fff0b7899 */ /* 0x000fe4000801140b */
[----:B------:R-:W-:Y:S02]  /*c450*/  UISETP.GT.AND UP0, UPT, UR14, URZ, UPT ;  /* 0x000000ff0e00728c */ /* 0x000fe4000bf04270 */
[----:B------:R-:W-:Y:S02]  /*c460*/  ULEA.HI UR7, UR7, UR8, URZ, 0x7 ;  /* 0x0000000807077291 */ /* 0x000fe4000f8f38ff */
[----:B------:R-:W-:Y:S02]  /*c470*/  ULEA.HI UR9, UR9, -UR14, URZ, 0x7 ;  /* 0x8000000e09097291 */ /* 0x000fe4000f8f38ff */
[----:B------:R-:W-:Y:S02]  /*c480*/  USHF.R.S32.HI UR8, URZ, 0x1f, UR12 ;  /* 0x0000001fff087899 */ /* 0x000fe4000801140c */
[----:B------:R-:W-:-:S02]  /*c490*/  ULEA.HI UR11, UR11, -UR13, URZ, 0x7 ;  /* 0x8000000d0b0b7291 */ /* 0x000fc4000f8f38ff */
[----:B------:R-:W-:Y:S02]  /*c4a0*/  UISETP.GT.AND UP1, UPT, UR13, URZ, UPT ;  /* 0x000000ff0d00728c */ /* 0x000fe4000bf24270 */
[----:B------:R-:W-:Y:S02]  /*c4b0*/  USHF.R.S32.HI UR9, URZ, 0x7, UR9 ;  /* 0x00000007ff097899 */ /* 0x000fe40008011409 */
[----:B------:R-:W-:Y:S02]  /*c4c0*/  ULEA.HI UR8, UR8, UR12, URZ, 0x7 ;  /* 0x0000000c08087291 */ /* 0x000fe4000f8f38ff */
[----:B------:R-:W-:Y:S02]  /*c4d0*/  USHF.R.S32.HI UR11, URZ, 0x7, UR11 ;  /* 0x00000007ff0b7899 */ /* 0x000fe4000801140b */
[----:B------:R-:W-:Y:S02]  /*c4e0*/  @UP0 UIMAD.WIDE UR18, UR7, 0x2000000, UR16 ;  /* 0x02000000071208a5 */ /* 0x000fe4000f8e0210 */
[----:B------:R-:W-:-:S02]  /*c4f0*/  ULEA.HI.SX32 UR8, UR8, 0x1, 0x19 ;  /* 0x0000000108087891 */ /* 0x000fc4000f8fcaff */
[----:B------:R-:W-:Y:S02]  /*c500*/  UIADD3 UR11, UPT, UPT, -UR11, URZ, URZ ;  /* 0x000000ff0b0b7290 */ /* 0x000fe4000fffe1ff */
[----:B------:R-:W-:-:S05]  /*c510*/  UIADD3 UR9, UPT, UPT, -UR9, URZ, URZ ;  /* 0x000000ff09097290 */ /* 0x000fca000fffe1ff */
[----:B------:R-:W-:Y:S02]  /*c520*/  @!UP1 UMOV UR8, UR11 ;  /* 0x0000000b00089c82 */ /* 0x000fe40008000000 */
[----:B------:R-:W-:Y:S02]  /*c530*/  @UP0 UMOV UR9, UR19 ;  /* 0x0000001300090c82 */ /* 0x000fe40008000000 */
[----:B------:R-:W-:-:S04]  /*c540*/  UISETP.LT.AND UP0, UPT, UR8, UR9, UPT ;  /* 0x000000090800728c */ /* 0x000fc8000bf01270 */
[----:B------:R-:W-:-:S04]  /*c550*/  USEL UR9, UR8, UR9, UP0 ;  /* 0x0000000908097287 */ /* 0x000fc80008000000 */
[----:B------:R-:W-:-:S09]  /*c560*/  UISETP.GE.AND UP0, UPT, UR9, 0x2, UPT ;  /* 0x000000020900788c */ /* 0x000fd2000bf06270 */
[----:B-----5:R-:W-:Y:S05]  /*c570*/  BRA.U !UP0, `(.L_x_78) ;  /* 0x0000000508807547 */ /* 0x020fea000b800000 */
[----:B------:R-:W-:Y:S01]  /*c580*/  LEA R39, R44, UR6, 0x2 ;  /* 0x000000062c277c11 */ /* 0x000fe2000f8e10ff */
[----:B------:R-:W-:-:S12]  /*c590*/  UIADD3 UR9, UPT, UPT, -UR9, URZ, URZ ;  /* 0x000000ff09097290 */ /* 0x000fd8000fffe1ff */
.L_x_80:
[----:B-1----:R1:W-:Y:S06]  /*c5a0*/  BAR.SYNC.DEFER_BLOCKING R40, 0x40 ;  /* 0x000100280000751d */ /* 0x0023ec0000010000 */
[----:B---3--:R-:W3:Y:S02]  /*c5b0*/  LDS R41, [R39+0x20c] ;  /* 0x00020c0027297984 */ /* 0x008ee40000000800 */
[----:B---3--:R-:W-:-:S13]  /*c5c0*/  FSETP.GEU.AND P0, PT, R41, 1, PT ;  /* 0x3f8000002900780b */ /* 0x008fda0003f0e000 */
[----:B------:R-:W-:-:S04]  /*c5d0*/  VOTE.ANY R4, PT, !P0 ;  /* 0x0000000000047806 */ /* 0x000fc800040e0100 */
[----:B------:R-:W-:-:S13]  /*c5e0*/  ISETP.NE.AND P0, PT, R4, RZ, PT ;  /* 0x000000ff0400720c */ /* 0x000fda0003f05270 */
[----:B-1----:R-:W-:Y:S05]  /*c5f0*/  @!P0 BRA `(.L_x_79) ;  /* 0x00000004004c8947 */ /* 0x002fea0003800000 */
[C---:B------:R-:W-:Y:S02]  /*c600*/  R2UR UR7, R3.reuse ;  /* 0x00000000030772ca */ /* 0x040fe400000e0000 */
[----:B------:R-:W-:-:S11]  /*c610*/  R2UR UR8, R3 ;  /* 0x00000000030872ca */ /* 0x000fd600000e0000 */
[----:B------:R-:W1:Y:S02]  /*c620*/  LDTM.x16 R20, tmem[UR7+0x100] ;  /* 0x00010007001479ee */ /* 0x000e640008240000 */
[-C--:B-1----:R-:W-:Y:S02]  /*c630*/  FMUL2 R20, R20.F32x2.HI_LO, R41.reuse.F32 ;  /* 0x000000291414724a */ /* 0x082fe40001000000 */
[-C--:B------:R-:W-:Y:S02]  /*c640*/  FMUL2 R22, R22.F32x2.HI_LO, R41.reuse.F32 ;  /* 0x000000291616724a */ /* 0x080fe40001000000 */
[-C--:B------:R-:W-:Y:S02]  /*c650*/  FMUL2 R24, R24.F32x2.HI_LO, R41.reuse.F32 ;  /* 0x000000291818724a */ /* 0x080fe40001000000 */
[-C--:B------:R-:W-:Y:S02]  /*c660*/  FMUL2 R26, R26.F32x2.HI_LO, R41.reuse.F32 ;  /* 0x000000291a1a724a */ /* 0x080fe40001000000 */
[----:B------:R-:W-:-:S02]  /*c670*/  FMUL2 R28, R28.F32x2.HI_LO, R41.F32 ;  /* 0x000000291c1c724a */ /* 0x000fc40001000000 */
[-C--:B------:R-:W-:Y:S02]  /*c680*/  FMUL2 R30, R30.F32x2.HI_LO, R41.reuse.F32 ;  /* 0x000000291e1e724a */ /* 0x080fe40001000000 */
[-C--:B------:R-:W-:Y:S02]  /*c690*/  FMUL2 R32, R32.F32x2.HI_LO, R41.reuse.F32 ;  /* 0x000000292020724a */ /* 0x080fe40001000000 */
[----:B------:R-:W-:-:S04]  /*c6a0*/  FMUL2 R34, R34.F32x2.HI_LO, R41.F32 ;  /* 0x000000292222724a */ /* 0x000fc80001000000 */
[----:B------:R-:W-:Y:S01]  /*c6b0*/  STTM.x16 tmem[UR8+0x100], R20 ;  /* 0x00010014000079ed */ /* 0x000fe20008240008 */
        /* <DEDUP_REMOVED lines=69> */
[----:B------:R1:W-:Y:S01]  /*cb10*/  STTM.x16 tmem[UR7+0x170], R4 ;  /* 0x00017004000079ed */ /* 0x0003e20008240007 */
[----:B------:R-:W3:Y:S02]  /*cb20*/  FENCE.VIEW.ASYNC.T ;  /* 0x00000000000073c6 */ /* 0x000ee40000000200 */
.L_x_79:
[----:B---3--:R3:W-:Y:S01]  /*cb30*/  SYNCS.ARRIVE.TRANS64.RED.ART0 RZ, [UR4], R2 ;  /* 0x00000002ffff79a7 */ /* 0x0087e20008500404 */
[----:B------:R-:W-:-:S04]  /*cb40*/  UIADD3 UR9, UPT, UPT, UR9, 0x1, URZ ;  /* 0x0000000109097890 */ /* 0x000fc8000fffe0ff */
[----:B------:R-:W-:Y:S01]  /*cb50*/  UISETP.NE.AND UP0, UPT, UR9, -0x1, UPT ;  /* 0xffffffff0900788c */ /* 0x000fe2000bf05270 */
[----:B------:R3:W-:Y:S08]  /*cb60*/  SYNCS.ARRIVE.TRANS64.ART0 RZ, [UR6+0x1c8], R2 ;  /* 0x0001c802ffff79a7 */ /* 0x0007f00008500006 */
[----:B------:R-:W-:Y:S05]  /*cb70*/  BRA.U UP0, `(.L_x_80) ;  /* 0xfffffff900887547 */ /* 0x000fea000b83ffff */
.L_x_78:
[----:B------:R4:W-:Y:S01]  /*cb80*/  BAR.SYNC.DEFER_BLOCKING R40, 0x40 ;  /* 0x000100280000751d */ /* 0x0009e20000010000 */
[----:B-1----:R-:W-:Y:S01]  /*cb90*/  LEA R5, R44, UR6, 0x2 ;  /* 0x000000062c057c11 */ /* 0x002fe2000f8e10ff */
[----:B------:R-:W-:Y:S02]  /*cba0*/  IMAD.MOV.U32 R52, RZ, RZ, 0x10 ;  /* 0x00000010ff347424 */ /* 0x000fe400078e00ff */
[----:B------:R-:W-:Y:S02]  /*cbb0*/  IMAD.MOV.U32 R54, RZ, RZ, 0x40 ;  /* 0x00000040ff367424 */ /* 0x000fe400078e00ff */
[----:B------:R-:W-:Y:S01]  /*cbc0*/  IMAD.MOV.U32 R4, RZ, RZ, -0x80000000 ;  /* 0x80000000ff047424 */ /* 0x000fe200078e00ff */
[----:B------:R4:W1:Y:S04]  /*cbd0*/  LDS R47, [R5+0x20c] ;  /* 0x00020c00052f7984 */ /* 0x0008680000000800 */
[----:B------:R4:W5:Y:S01]  /*cbe0*/  LDS R46, [R5+0x40c] ;  /* 0x00040c00052e7984 */ /* 0x0009620000000800 */
[----:B------:R4:W-:Y:S01]  /*cbf0*/  SYNCS.ARRIVE.TRANS64.ART0 RZ, [UR6+0x1c8], R2 ;  /* 0x0001c802ffff79a7 */ /* 0x0009e20008500006 */
[----:B------:R-:W2:Y:S02]  /*cc00*/  SYNCS.PHASECHK.TRANS64.TRYWAIT P1, [UR6+0x1b0], RZ ;  /* 0x0001b0ffff0075a7 */ /* 0x000ea40008021106 */
[----:B--2---:R-:W-:-:S05]  /*cc10*/  R2P PR, R36, 0x5 ;  /* 0x0000000524007804 */ /* 0x004fca0000000000 */
[----:B------:R-:W-:Y:S02]  /*cc20*/  SEL R52, R52, 0xfffffff0, !P0 ;  /* 0xfffffff034347807 */ /* 0x000fe40004000000 */
[----:B------:R-:W-:Y:S01]  /*cc30*/  SEL R54, R54, 0xffffffc0, !P2 ;  /* 0xffffffc036367807 */ /* 0x000fe20005000000 */
[----:B-1--45:R-:W-:Y:S06]  /*cc40*/  @!P1 BRA `(.L_x_81) ;  /* 0x0000001c00449947 */ /* 0x032fec0003800000 */
.L_x_143:
[----:B------:R-:W2:Y:S01]  /*cc50*/  SYNCS.PHASECHK.TRANS64.TRYWAIT P0, [UR6+0x1d8], R4 ;  /* 0x0001d804ff0075a7 */ /* 0x000ea20008001106 */
[----:B------:R-:W-:Y:S02]  /*cc60*/  FSETP.NE.AND P1, PT, R47, RZ, PT ;  /* 0x000000ff2f00720b */ /* 0x000fe40003f25000 */
[----:B------:R-:W-:Y:S02]  /*cc70*/  R2UR UR7, R3 ;  /* 0x00000000030772ca */ /* 0x000fe400000e0000 */
[----:B------:R-:W-:-:S06]  /*cc80*/  FSEL R53, R47, 1, P1 ;  /* 0x3f8000002f357808 */ /* 0x000fcc0000800000 */
[----:B------:R-:W4:Y:S02]  /*cc90*/  MUFU.RCP R53, R53 ;  /* 0x0000003500357308 */ /* 0x000f240000001000 */
[----:B--2-4-:R-:W-:Y:S05]  /*cca0*/  @!P0 BRA `(.L_x_82) ;  /* 0x0000001c00408947 */ /* 0x014fea0003800000 */
.L_x_145:
[----:B--2---:R-:W2:Y:S01]  /*ccb0*/  LDTM.x32 R4, tmem[UR7+0x100] ;  /* 0x00010007000479ee */ /* 0x004ea200082c0000 */
[----:B------:R-:W-:Y:S01]  /*ccc0*/  R2UR UR7, R3 ;  /* 0x00000000030772ca */ /* 0x000fe200000e0000 */
[----:B------:R-:W4:Y:S01]  /*ccd0*/  LDCU UR8, c[0x0][0x614] ;  /* 0x0000c280ff0877ac */ /* 0x000f220008000800 */
[----:B------:R-:W-:Y:S01]  /*cce0*/  LOP3.LUT P0, RZ, R36, 0x2, RZ, 0xc0, !PT ;  /* 0x0000000224ff7812 */ /* 0x000fe2000780c0ff */
[----:B------:R-:W5:Y:S01]  /*ccf0*/  @P1 MUFU.LG2 R47, R47 ;  /* 0x0000002f002f1308 */ /* 0x000f620000000c00 */
[----:B------:R-:W-:Y:S01]  /*cd00*/  BSSY.RECONVERGENT B0, `(.L_x_77) ;  /* 0x00000dd000007945 */ /* 0x000fe20003800200 */
[----:B------:R-:W-:Y:S02]  /*cd10*/  ULOP3.LUT UR5, URZ, UR5, URZ, 0x33, !UPT ;  /* 0x00000005ff057292 */ /* 0x000fe4000f8e33ff */
[----:B------:R-:W-:-:S04]  /*cd20*/  USHF.L.U32 UR10, UR10, 0x7, URZ ;  /* 0x000000070a0a7899 */ /* 0x000fc800080006ff */
[----:B------:R-:W-:Y:S02]  /*cd30*/  ULOP3.LUT UR10, UR10, 0x80, URZ, 0xc0, !UPT ;  /* 0x000000800a0a7892 */ /* 0x000fe4000f8ec0ff */
[----:B----4-:R-:W-:Y:S01]  /*cd40*/  UIADD3 UR8, UPT, UPT, UR5, UR8, URZ ;  /* 0x0000000805087290 */ /* 0x010fe2000fffe0ff */
[----:B-----5:R-:W-:Y:S01]  /*cd50*/  @P1 FADD R47, R47, -8 ;  /* 0xc10000002f2f1421 */ /* 0x020fe20000000000 */
[-C--:B--2---:R-:W-:Y:S02]  /*cd60*/  FMUL2 R4, R4.F32x2.HI_LO, R53.reuse.F32 ;  /* 0x000000350404724a */ /* 0x084fe40001000000 */
[----:B------:R-:W-:Y:S01]  /*cd70*/  ULEA UR8, UR8, UR10, 0x8 ;  /* 0x0000000a08087291 */ /* 0x000fe2000f8e40ff */
[-C--:B------:R-:W-:Y:S02]  /*cd80*/  FMUL2 R6, R6.F32x2.HI_LO, R53.reuse.F32 ;  /* 0x000000350606724a */ /* 0x080fe40001000000 */
[-C--:B------:R-:W-:Y:S01]  /*cd90*/  FMUL2 R10, R10.F32x2.HI_LO, R53.reuse.F32 ;  /* 0x000000350a0a724a */ /* 0x080fe20001000000 */
[----:B------:R-:W-:Y:S01]  /*cda0*/  F2FP.SATFINITE.E4M3.F32.PACK_AB_MERGE_C R5, R5, R4, RZ ;  /* 0x000000040505723e */ /* 0x000fe200048070ff */
        /* <DEDUP_REMOVED lines=9> */
[----:B------:R-:W-:Y:S01]  /*ce40*/  SHF.R.U32.HI R4, RZ, 0x3, R37 ;  /* 0x00000003ff047819 */ /* 0x000fe20000011625 */
        /* <DEDUP_REMOVED lines=14> */
[----:B------:R-:W-:Y:S01]  /*cf30*/  FMUL2 R32, R32.F32x2.HI_LO, R53.F32 ;  /* 0x000000352020724a */ /* 0x000fe20001000000 */
[----:B------:R-:W-:-:S02]  /*cf40*/  LOP3.LUT R55, R37, 0x70, R4, 0x78, !PT ;  /* 0x0000007025377812 */ /* 0x000fc400078e7804 */
[----:B------:R-:W-:Y:S02]  /*cf50*/  PRMT R36, R5, 0x5410, R6 ;  /* 0x0000541005247816 */ /* 0x000fe40000000006 */
[----:B------:R-:W-:Y:S01]  /*cf60*/  PRMT R37, R9, 0x5410, R10 ;  /* 0x0000541009257816 */ /* 0x000fe2000000000a */
[----:B------:R-:W-:Y:S01]  /*cf70*/  VIADD R57, R55, 0x20 ;  /* 0x0000002037397836 */ /* 0x000fe20000000000 */
[----:B-1----:R-:W-:Y:S01]  /*cf80*/  PRMT R38, R13, 0x5410, R14 ;  /* 0x000054100d267816 */ /* 0x002fe2000000000e */
[----:B------:R-:W-:Y:S01]  /*cf90*/  IMAD.IADD R58, R52, 0x1, R55 ;  /* 0x00000001343a7824 */ /* 0x000fe200078e0237 */
[----:B------:R-:W-:Y:S01]  /*cfa0*/  PRMT R39, R17, 0x5410, R18 ;  /* 0x0000541011277816 */ /* 0x000fe20000000012 */
[----:B------:R-:W-:Y:S01]  /*cfb0*/  @P0 VIADD R57, R55, 0xffffffe0 ;  /* 0xffffffe037390836 */ /* 0x000fe20000000000 */
[----:B------:R-:W-:Y:S02]  /*cfc0*/  F2FP.SATFINITE.E4M3.F32.PACK_AB_MERGE_C R42, R31, R30, RZ ;  /* 0x0000001e1f2a723e */ /* 0x000fe400048070ff */
[----:B------:R-:W-:Y:S01]  /*cfd0*/  F2FP.SATFINITE.E4M3.F32.PACK_AB_MERGE_C R43, R29, R28, RZ ;  /* 0x0000001c1d2b723e */ /* 0x000fe200048070ff */
[----:B------:R1:W-:Y:S01]  /*cfe0*/  STS.128 [R55], R36 ;  /* 0x0000002437007388 */ /* 0x0003e20000000c00 */
[----:B------:R-:W-:Y:S01]  /*cff0*/  F2FP.SATFINITE.E4M3.F32.PACK_AB_MERGE_C R48, R35, R34, RZ ;  /* 0x000000222330723e */ /* 0x000fe200048070ff */
[----:B------:R-:W-:Y:S01]  /*d000*/  IMAD.IADD R3, R54, 0x1, R57 ;  /* 0x0000000136037824 */ /* 0x000fe200078e0239 */
[----:B------:R-:W-:-:S02]  /*d010*/  F2FP.SATFINITE.E4M3.F32.PACK_AB_MERGE_C R49, R33, R32, RZ ;  /* 0x000000202131723e */ /* 0x000fc400048070ff */
[----:B------:R-:W-:Y:S02]  /*d020*/  PRMT R40, R21, 0x5410, R22 ;  /* 0x0000541015287816 */ /* 0x000fe40000000016 */
[----:B------:R-:W-:Y:S02]  /*d030*/  PRMT R41, R25, 0x5410, R26 ;  /* 0x0000541019297816 */ /* 0x000fe4000000001a */
[----:B------:R-:W2:Y:S01]  /*d040*/  LDTM.x32 R4, tmem[UR7+0x120] ;  /* 0x00012007000479ee */ /* 0x000ea200082c0000 */
[----:B------:R-:W-:Y:S02]  /*d050*/  PRMT R42, R43, 0x5410, R42 ;  /* 0x000054102b2a7816 */ /* 0x000fe4000000002a */
[----:B------:R-:W-:-:S05]  /*d060*/  PRMT R43, R49, 0x5410, R48 ;  /* 0x00005410312b7816 */ /* 0x000fca0000000030 */
[----:B------:R4:W-:Y:S01]  /*d070*/  STS.128 [R58], R40 ;  /* 0x000000283a007388 */ /* 0x0009e20000000c00 */
[----:B-1----:R-:W-:Y:S02]  /*d080*/  IMAD.IADD R55, R54, 0x1, R55 ;  /* 0x0000000136377824 */ /* 0x002fe400078e0237 */
[-C--:B--2---:R-:W-:Y:S02]  /*d090*/  FMUL2 R6, R6.F32x2.HI_LO, R53.reuse.F32 ;  /* 0x000000350606724a */ /* 0x084fe40001000000 */
        /* <DEDUP_REMOVED lines=28> */
[----:B------:R-:W-:Y:S01]  /*d260*/  F2FP.SATFINITE.E4M3.F32.PACK_AB_MERGE_C R29, R29, R28, RZ ;  /* 0x0000001c1d1d723e */ /* 0x000fe200048070ff */
[----:B----4-:R-:W-:Y:S01]  /*d270*/  IMAD.IADD R58, R52, 0x1, R57 ;  /* 0x00000001343a7824 */ /* 0x010fe200078e0239 */
[----:B------:R-:W-:-:S02]  /*d280*/  PRMT R48, R5, 0x5410, R6 ;  /* 0x0000541005307816 */ /* 0x000fc40000000006 */
[----:B------:R-:W-:Y:S02]  /*d290*/  PRMT R49, R9, 0x5410, R10 ;  /* 0x0000541009317816 */ /* 0x000fe4000000000a */
[----:B------:R-:W-:Y:S02]  /*d2a0*/  PRMT R50, R13, 0x5410, R14 ;  /* 0x000054100d327816 */ /* 0x000fe4000000000e */
[----:B------:R-:W-:Y:S02]  /*d2b0*/  PRMT R51, R17, 0x5410, R18 ;  /* 0x0000541011337816 */ /* 0x000fe40000000012 */
[----:B------:R-:W-:Y:S02]  /*d2c0*/  F2FP.SATFINITE.E4M3.F32.PACK_AB_MERGE_C R39, R35, R34, RZ ;  /* 0x000000222327723e */ /* 0x000fe400048070ff */
[----:B------:R-:W-:Y:S01]  /*d2d0*/  F2FP.SATFINITE.E4M3.F32.PACK_AB_MERGE_C R56, R33, R32, RZ ;  /* 0x000000202138723e */ /* 0x000fe200048070ff */
[----:B------:R1:W-:Y:S01]  /*d2e0*/  STS.128 [R57], R48 ;  /* 0x0000003039007388 */ /* 0x0003e20000000c00 */
[----:B------:R-:W-:-:S02]  /*d2f0*/  PRMT R36, R21, 0x5410, R22 ;  /* 0x0000541015247816 */ /* 0x000fc40000000016 */
[----:B------:R-:W-:Y:S02]  /*d300*/  PRMT R37, R25, 0x5410, R26 ;  /* 0x0000541019257816 */ /* 0x000fe4000000001a */
[----:B------:R-:W-:Y:S02]  /*d310*/  PRMT R38, R29, 0x5410, R30 ;  /* 0x000054101d267816 */ /* 0x000fe4000000001e */
[----:B------:R-:W2:Y:S01]  /*d320*/  LDTM.x32 R4, tmem[UR7+0x140] ;  /* 0x00014007000479ee */ /* 0x000ea200082c0000 */
[----:B------:R-:W-:-:S05]  /*d330*/  PRMT R39, R56, 0x5410, R39 ;  /* 0x0000541038277816 */ /* 0x000fca0000000027 */
[----:B------:R-:W-:Y:S01]  /*d340*/  STS.128 [R58], R36 ;  /* 0x000000243a007388 */ /* 0x000fe20000000c00 */
        /* <DEDUP_REMOVED lines=29> */
[----:B-1----:R-:W-:-:S02]  /*d520*/  PRMT R48, R5, 0x5410, R6 ;  /* 0x0000541005307816 */ /* 0x002fc40000000006 */
[----:B------:R-:W-:Y:S02]  /*d530*/  PRMT R49, R9, 0x5410, R10 ;  /* 0x0000541009317816 */ /* 0x000fe4000000000a */
[----:B------:R-:W-:Y:S02]  /*d540*/  PRMT R50, R13, 0x5410, R14 ;  /* 0x000054100d327816 */ /* 0x000fe4000000000e */
[----:B------:R-:W-:Y:S02]  /*d550*/  PRMT R51, R17, 0x5410, R18 ;  /* 0x0000541011337816 */ /* 0x000fe40000000012 */
[----:B------:R-:W-:Y:S02]  /*d560*/  F2FP.SATFINITE.E4M3.F32.PACK_AB_MERGE_C R54, R29, R28, RZ ;  /* 0x0000001c1d36723e */ /* 0x000fe400048070ff */
[----:B------:R-:W-:Y:S01]  /*d570*/  F2FP.SATFINITE.E4M3.F32.PACK_AB_MERGE_C R56, R35, R34, RZ ;  /* 0x000000222338723e */ /* 0x000fe200048070ff */
[----:B------:R1:W-:Y:S01]  /*d580*/  STS.128 [R55], R48 ;  /* 0x0000003037007388 */ /* 0x0003e20000000c00 */
[----:B------:R-:W-:-:S02]  /*d590*/  F2FP.SATFINITE.E4M3.F32.PACK_AB_MERGE_C R57, R33, R32, RZ ;  /* 0x000000202139723e */ /* 0x000fc400048070ff */
[----:B------:R-:W-:Y:S02]  /*d5a0*/  PRMT R40, R21, 0x5410, R22 ;  /* 0x0000541015287816 */ /* 0x000fe40000000016 */
[----:B------:R-:W2:Y:S01]  /*d5b0*/  LDTM.x32 R4, tmem[UR7+0x160] ;  /* 0x00016007000479ee */ /* 0x000ea200082c0000 */
[----:B------:R-:W4:Y:S01]  /*d5c0*/  LDCU UR7, c[0x0][0x380] ;  /* 0x00007000ff0777ac */ /* 0x000f220008000800 */
[----:B------:R-:W-:Y:S02]  /*d5d0*/  PRMT R41, R42, 0x5410, R41 ;  /* 0x000054102a297816 */ /* 0x000fe40000000029 */
[----:B------:R-:W-:Y:S02]  /*d5e0*/  PRMT R42, R54, 0x5410, R43 ;  /* 0x00005410362a7816 */ /* 0x000fe4000000002b */
[----:B------:R-:W-:Y:S01]  /*d5f0*/  PRMT R43, R57, 0x5410, R56 ;  /* 0x00005410392b7816 */ /* 0x000fe20000000038 */
[----:B----4-:R-:W-:Y:S01]  /*d600*/  UIADD3 UR7, UPT, UPT, -UR8, UR7, URZ ;  /* 0x0000000708077290 */ /* 0x010fe2000fffe1ff */
[----:B--2---:R-:W-:-:S05]  /*d610*/  FMUL2 R8, R8.F32x2.HI_LO, R53.F32 ;  /* 0x000000350808724a */ /* 0x004fca0001000000 */
[----:B------:R-:W-:Y:S01]  /*d620*/  ISETP.LT.AND P0, PT, R44, UR7, PT ;  /* 0x000000072c007c0c */ /* 0x000fe2000bf01270 */
[-C--:B------:R-:W-:Y:S02]  /*d630*/  FMUL2 R10, R10.F32x2.HI_LO, R53.reuse.F32 ;  /* 0x000000350a0a724a */ /* 0x080fe40001000000 */
[----:B-1----:R-:W-:Y:S02]  /*d640*/  IMAD.IADD R55, R52, 0x1, R55 ;  /* 0x0000000134377824 */ /* 0x002fe400078e0237 */
        /* <DEDUP_REMOVED lines=28> */
[----:B------:R-:W-:Y:S01]  /*d810*/  IMAD.IADD R52, R52, 0x1, R3 ;  /* 0x0000000134347824 */ /* 0x000fe200078e0203 */
[----:B------:R-:W-:Y:S01]  /*d820*/  F2FP.SATFINITE.E4M3.F32.PACK_AB_MERGE_C R32, R33, R32, RZ ;  /* 0x000000202120723e */ /* 0x000fe200048070ff */
[----:B------:R-:W-:Y:S01]  /*d830*/  STS.128 [R55], R40 ;  /* 0x0000002837007388 */ /* 0x000fe20000000c00 */
[----:B------:R-:W-:Y:S01]  /*d840*/  F2FP.SATFINITE.E4M3.F32.PACK_AB_MERGE_C R7, R35, R34, RZ ;  /* 0x000000222307723e */ /* 0x000fe200048070ff */
[----:B------:R-:W-:Y:S01]  /*d850*/  IMAD.MOV.U32 R12, RZ, RZ, -0x800000 ;  /* 0xff800000ff0c7424 */ /* 0x000fe200078e00ff */
[----:B------:R-:W-:-:S02]  /*d860*/  PRMT R9, R9, 0x5410, R10 ;  /* 0x0000541009097816 */ /* 0x000fc4000000000a */
[----:B------:R-:W-:Y:S02]  /*d870*/  PRMT R8, R5, 0x5410, R6 ;  /* 0x0000541005087816 */ /* 0x000fe40000000006 */
[----:B------:R-:W-:Y:S02]  /*d880*/  PRMT R10, R13, 0x5410, R14 ;  /* 0x000054100d0a7816 */ /* 0x000fe4000000000e */
[----:B------:R-:W-:Y:S01]  /*d890*/  PRMT R11, R16, 0x5410, R11 ;  /* 0x00005410100b7816 */ /* 0x000fe2000000000b */
[----:B------:R-:W1:Y:S01]  /*d8a0*/  @P1 LDC R13, c[0x0][0x600] ;  /* 0x00018000ff0d1b82 */ /* 0x000e620000000800 */
[----:B------:R-:W-:Y:S02]  /*d8b0*/  PRMT R4, R21, 0x5410, R4 ;  /* 0x0000541015047816 */ /* 0x000fe40000000004 */
[----:B------:R-:W-:Y:S01]  /*d8c0*/  PRMT R5, R25, 0x5410, R26 ;  /* 0x0000541019057816 */ /* 0x000fe2000000001a */
[----:B------:R-:W-:Y:S01]  /*d8d0*/  STS.128 [R3], R8 ;  /* 0x0000000803007388 */ /* 0x000fe20000000c00 */
[----:B------:R-:W-:-:S02]  /*d8e0*/  PRMT R6, R29, 0x5410, R30 ;  /* 0x000054101d067816 */ /* 0x000fc4000000001e */
[----:B------:R-:W-:-:S05]  /*d8f0*/  PRMT R7, R32, 0x5410, R7 ;  /* 0x0000541020077816 */ /* 0x000fca0000000007 */
[----:B------:R2:W-:Y:S01]  /*d900*/  STS.128 [R52], R4 ;  /* 0x0000000434007388 */ /* 0x0005e20000000c00 */
[----:B------:R4:W-:Y:S06]  /*d910*/  MEMBAR.ALL.CTA ;  /* 0x0000000000007992 */ /* 0x0009ec0000008000 */
[----:B----4-:R-:W4:Y:S01]  /*d920*/  FENCE.VIEW.ASYNC.S ;  /* 0x00000000000073c6 */ /* 0x010f220000000000 */
[----:B-1----:R-:W-:-:S04]  /*d930*/  @P1 FFMA R13, R46, R13, R47 ;  /* 0x0000000d2e0d1223 */ /* 0x002fc8000000002f */
[----:B------:R-:W-:Y:S01]  /*d940*/  @P1 FMUL R12, R13, 0.69314718246459960938 ;  /* 0x3f3172180d0c1820 */ /* 0x000fe20000400000 */
[----:B----4-:R1:W-:Y:S01]  /*d950*/  SYNCS.ARRIVE.TRANS64.RED.ART0 RZ, [UR4], R2 ;  /* 0x00000002ffff79a7 */ /* 0x0103e20008500404 */
[----:B--2---:R-:W-:Y:S01]  /*d960*/  IMAD.MOV.U32 R6, RZ, RZ, RZ ;  /* 0x000000ffff067224 */ /* 0x004fe200078e00ff */
[----:B------:R1:W-:Y:S01]  /*d970*/  SYNCS.ARRIVE.TRANS64.ART0 RZ, [UR6+0x1d0], R2 ;  /* 0x0001d002ffff79a7 */ /* 0x0003e20008500006 */
[----:B------:R-:W-:Y:S05]  /*d980*/  @!P0 BRA `(.L_x_83) ;  /* 0x0000000000508947 */ /* 0x000fea0003800000 */
[----:B------:R-:W2:Y:S01]  /*d990*/  LDC.64 R4, c[0x0][0x3c8] ;  /* 0x0000f200ff047b82 */ /* 0x000ea20000000a00 */
[----:B------:R-:W-:Y:S01]  /*d9a0*/  USHF.R.S32.HI UR4, URZ, 0x1f, UR15 ;  /* 0x0000001fff047899 */ /* 0x000fe2000801140f */
[----:B------:R-:W-:Y:S01]  /*d9b0*/  MOV R45, RZ ;  /* 0x000000ff002d7202 */ /* 0x000fe20000000f00 */
[----:B------:R-:W-:Y:S01]  /*d9c0*/  USHF.R.S32.HI UR7, URZ, 0x1f, UR23 ;  /* 0x0000001fff077899 */ /* 0x000fe20008011417 */
[----:B------:R-:W4:Y:S04]  /*d9d0*/  LDCU.64 UR10, c[0x0][0x358] ;  /* 0x00006b00ff0a77ac */ /* 0x000f280008000a00 */
[----:B-1-3--:R-:W1:Y:S01]  /*d9e0*/  LDC.64 R2, c[0x0][0x3d0] ;  /* 0x0000f400ff027b82 */ /* 0x00ae620000000a00 */
[----:B--2---:R-:W-:-:S03]  /*d9f0*/  IMAD R8, R4, UR4, RZ ;  /* 0x0000000404087c24 */ /* 0x004fc6000f8e02ff */
[----:B------:R-:W2:Y:S01]  /*da00*/  LDCU.64 UR4, c[0x0][0x3b0] ;  /* 0x00007600ff0477ac */ /* 0x000ea20008000a00 */
[----:B------:R-:W-:-:S04]  /*da10*/  IMAD.WIDE.U32 R44, R4, UR15, R44 ;  /* 0x0000000f042c7c25 */ /* 0x000fc8000f8e002c */
[----:B------:R-:W-:Y:S02]  /*da20*/  IMAD R5, R5, UR15, R8 ;  /* 0x0000000f05057c24 */ /* 0x000fe4000f8e0208 */
[C---:B-1----:R-:W-:Y:S01]  /*da30*/  IMAD R4, R2.reuse, UR7, RZ ;  /* 0x0000000702047c24 */ /* 0x042fe2000f8e02ff */
[----:B------:R-:W-:Y:S02]  /*da40*/  USHF.R.S32.HI UR7, URZ, 0x1f, UR8 ;  /* 0x0000001fff077899 */ /* 0x000fe40008011408 */
[----:B------:R-:W-:Y:S01]  /*da50*/  IADD3 R45, PT, PT, R45, R5, RZ ;  /* 0x000000052d2d7210 */ /* 0x000fe20007ffe0ff */
[----:B------:R-:W-:Y:S02]  /*da60*/  IMAD R3, R3, UR23, R4 ;  /* 0x0000001703037c24 */ /* 0x000fe4000f8e0204 */
[----:B------:R-:W-:-:S03]  /*da70*/  IMAD.WIDE.U32 R44, R2, UR23, R44 ;  /* 0x00000017022c7c25 */ /* 0x000fc6000f8e002c */
[----:B------:R-:W-:-:S04]  /*da80*/  IADD3 R2, P0, PT, R44, UR8, RZ ;  /* 0x000000082c027c10 */ /* 0x000fc8000ff1e0ff */
[----:B------:R-:W-:Y:S02]  /*da90*/  IADD3.X R3, PT, PT, R45, UR7, R3, P0, !PT ;  /* 0x000000072d037c10 */ /* 0x000fe400087fe403 */
[----:B--2---:R-:W-:-:S04]  /*daa0*/  LEA R4, P0, R2, UR4, 0x2 ;  /* 0x0000000402047c11 */ /* 0x004fc8000f8010ff */
[----:B------:R-:W-:-:S05]  /*dab0*/  LEA.HI.X R5, R2, UR5, R3, 0x2, P0 ;  /* 0x0000000502057c11 */ /* 0x000fca00080f1403 */
[----:B----4-:R2:W-:Y:S04]  /*dac0*/  STG.E desc[UR10][R4.64], R12 ;  /* 0x0000000c04007986 */ /* 0x0105e8000c10190a */
.L_x_83:
[----:B------:R-:W-:Y:S05]  /*dad0*/  BSYNC.RECONVERGENT B0 ;  /* 0x0000000000007941 */ /* 0x000fea0003800200 */
.L_x_77:
[----:B------:R-:W-:-:S04]  /*dae0*/  SHF.L.U32 R6, R6, 0x1f, RZ ;  /* 0x0000001f06067819 */ /* 0x000fc800000006ff */
[----:B------:R-:W4:Y:S02]  /*daf0*/  SYNCS.PHASECHK.TRANS64.TRYWAIT P0, [UR6+0x1d8], R6 ;  /* 0x0001d806ff0075a7 */ /* 0x000f240008001106 */
[----:B----4-:R-:W-:Y:S05]  /*db00*/  @!P0 BRA `(.L_x_84) ;  /* 0x0000000c00c48947 */ /* 0x010fea0003800000 */
.L_x_147:
[----:B------:R-:W-:Y:S06]  /*db10*/  BAR.ARV 0x2, 0x120 ;  /* 0x0084800000007b1d */ /* 0x000fec0000002000 */
[----:B------:R-:W-:Y:S05]  /*db20*/  BRA `(.L_x_85) ;  /* 0x0000000000347947 */ /* 0x000fea0003800000 */
.L_x_76:
        /* <DEDUP_REMOVED lines=10> */
[----:B-1----:R1:W4:Y:S01]  /*dbd0*/  SYNCS.EXCH.64 URZ, [UR5+0x200], UR6 ;  /* 0x0002000605ff75b2 */ /* 0x0023220008000100 */
[----:B------:R-:W-:Y:S01]  /*dbe0*/  NOP ;  /* 0x0000000000007918 */ /* 0x000fe20000000000 */
.L_x_86:
[----:B------:R-:W-:Y:S01]  /*dbf0*/  NOP ;  /* 0x0000000000007918 */ /* 0x000fe20000000000 */
.L_x_85:
[----:B------:R-:W-:-:S13]  /*dc00*/  ISETP.NE.AND P0, PT, R0, 0xc, PT ;  /* 0x0000000c0000780c */ /* 0x000fda0003f05270 */
[----:B------:R-:W-:Y:S05]  /*dc10*/  @P0 BRA `(.L_x_87) ;  /* 0x00000000002c0947 */ /* 0x000fea0003800000 */
[----:B-1----:R-:W1:Y:S01]  /*dc20*/  S2UR UR5, SR_CgaCtaId ;  /* 0x00000000000579c3 */ /* 0x002e620000008800 */
        /* <DEDUP_REMOVED lines=8> */
[----:B-1----:R1:W5:Y:S01]  /*dcb0*/  SYNCS.EXCH.64 URZ, [UR5+0x200], UR6 ;  /* 0x0002000605ff75b2 */ /* 0x0023620008000100 */
[----:B------:R-:W-:Y:S01]  /*dcc0*/  NOP ;  /* 0x0000000000007918 */ /* 0x000fe20000000000 */
.L_x_87:
[----:B------:R-:W-:Y:S01]  /*dcd0*/  NOP ;  /* 0x0000000000007918 */ /* 0x000fe20000000000 */
[----:B-123--:R-:W-:Y:S05]  /*dce0*/  EXIT ;  /* 0x000000000000794d */ /* 0x00efea0003800000 */
.L_x_12:
[----:B------:R-:W-:Y:S01]  /*dcf0*/  HFMA2 R6, -RZ, RZ, -0.0 , 0 ;  /* 0x80000000ff067431 */ /* 0x000fe200000001ff */
[----:B------:R-:W-:Y:S02]  /*dd00*/  MOV R3, UR40 ;  /* 0x0000002800037c02 */ /* 0x000fe40008000f00 */
[----:B------:R-:W-:-:S07]  /*dd10*/  MOV R7, 0x80000000 ;  /* 0x8000000000077802 */ /* 0x000fce0000000f00 */
.L_x_88:
[----:B-1----:R1:W2:Y:S02]  /*dd20*/  SYNCS.PHASECHK.TRANS64.TRYWAIT P0, [R3+URZ+0xd0], R7 ;  /* 0x0000d007030075a7 */ /* 0x0022a400080011ff */
[----:B--2---:R-:W-:Y:S05]  /*dd30*/  @!P0 NANOSLEEP.SYNCS 0x989680 ;  /* 0x009896800000895d */ /* 0x004fea0003900000 */
[----:B------:R-:W2:Y:S02]  /*dd40*/  @!P0 SYNCS.PHASECHK.TRANS64 P0, [R3+URZ+0xd0], R7 ;  /* 0x0000d007030085a7 */ /* 0x000ea400080010ff */
[----:B--2---:R-:W-:Y:S05]  /*dd50*/  @!P0 BRA `(.L_x_88) ;  /* 0xfffffffc00f08947 */ /* 0x004fea000383ffff */
[----:B------:R-:W-:Y:S05]  /*dd60*/  BRA `(.L_x_89) ;  /* 0xffffff34005c7947 */ /* 0x000fea000383ffff */
.L_x_14:
[----:B------:R-:W-:Y:S01]  /*dd70*/  HFMA2 R6, -RZ, RZ, -0.0 , 0 ;  /* 0x80000000ff067431 */ /* 0x000fe200000001ff */
[----:B-12---:R-:W-:Y:S02]  /*dd80*/  MOV R3, UR40 ;  /* 0x0000002800037c02 */ /* 0x006fe40008000f00 */
[----:B------:R-:W-:-:S07]  /*dd90*/  MOV R7, 0x80000000 ;  /* 0x8000000000077802 */ /* 0x000fce0000000f00 */
.L_x_90:
[----:B-1----:R1:W2:Y:S02]  /*dda0*/  SYNCS.PHASECHK.TRANS64.TRYWAIT P0, [R3+URZ+0x8], R7 ;  /* 0x00000807030075a7 */ /* 0x0022a400080011ff */
[----:B--2---:R-:W-:Y:S05]  /*ddb0*/  @!P0 NANOSLEEP.SYNCS 0x989680 ;  /* 0x009896800000895d */ /* 0x004fea0003900000 */
[----:B------:R-:W2:Y:S02]  /*ddc0*/  @!P0 SYNCS.PHASECHK.TRANS64 P0, [R3+URZ+0x8], R7 ;  /* 0x00000807030085a7 */ /* 0x000ea400080010ff */
[----:B--2---:R-:W-:Y:S05]  /*ddd0*/  @!P0 BRA `(.L_x_90) ;  /* 0xfffffffc00f08947 */ /* 0x004fea000383ffff */
[----:B------:R-:W-:Y:S05]  /*dde0*/  BRA `(.L_x_91) ;  /* 0xffffff3400887947 */ /* 0x000fea000383ffff */
.L_x_16:
[----:B------:R-:W-:Y:S01]  /*ddf0*/  HFMA2 R4, -RZ, RZ, -0.0 , 0 ;  /* 0x80000000ff047431 */ /* 0x000fe200000001ff */
[----:B--23--:R-:W-:Y:S02]  /*de00*/  MOV R3, UR40 ;  /* 0x0000002800037c02 */ /* 0x00cfe40008000f00 */
[----:B------:R-:W-:-:S07]  /*de10*/  MOV R5, 0x80000000 ;  /* 0x8000000000057802 */ /* 0x000fce0000000f00 */
.L_x_92:
[----:B-1----:R1:W2:Y:S02]  /*de20*/  SYNCS.PHASECHK.TRANS64.TRYWAIT P0, [R3+URZ+0xd8], R5 ;  /* 0x0000d805030075a7 */ /* 0x0022a400080011ff */
[----:B--2---:R-:W-:Y:S05]  /*de30*/  @!P0 NANOSLEEP.SYNCS 0x989680 ;  /* 0x009896800000895d */ /* 0x004fea0003900000 */
[----:B------:R-:W2:Y:S02]  /*de40*/  @!P0 SYNCS.PHASECHK.TRANS64 P0, [R3+URZ+0xd8], R5 ;  /* 0x0000d805030085a7 */ /* 0x000ea400080010ff */
[----:B--2---:R-:W-:Y:S05]  /*de50*/  @!P0 BRA `(.L_x_92) ;  /* 0xfffffffc00f08947 */ /* 0x004fea000383ffff */
[----:B------:R-:W-:Y:S05]  /*de60*/  BRA `(.L_x_93) ;  /* 0xffffff3400a07947 */ /* 0x000fea000383ffff */
.L_x_18:
[----:B-1234-:R-:W-:Y:S02]  /*de70*/  MOV R3, UR9 ;  /* 0x0000000900037c02 */ /* 0x01efe40008000f00 */
[----:B------:R-:W-:-:S07]  /*de80*/  MOV R9, R8 ;  /* 0x0000000800097202 */ /* 0x000fce0000000f00 */
.L_x_94:
[----:B-1----:R1:W2:Y:S02]  /*de90*/  SYNCS.PHASECHK.TRANS64.TRYWAIT P0, [R3+URZ+0xd0], R9 ;  /* 0x0000d009030075a7 */ /* 0x0022a400080011ff */
[----:B--2---:R-:W-:Y:S05]  /*dea0*/  @!P0 NANOSLEEP.SYNCS 0x989680 ;  /* 0x009896800000895d */ /* 0x004fea0003900000 */
[----:B------:R-:W2:Y:S02]  /*deb0*/  @!P0 SYNCS.PHASECHK.TRANS64 P0, [R3+URZ+0xd0], R9 ;  /* 0x0000d009030085a7 */ /* 0x000ea400080010ff */
[----:B--2---:R-:W-:Y:S05]  /*dec0*/  @!P0 BRA `(.L_x_94) ;  /* 0xfffffffc00f08947 */ /* 0x004fea000383ffff */
[----:B------:R-:W-:Y:S05]  /*ded0*/  BRA `(.L_x_95) ;  /* 0xffffff3800147947 */ /* 0x000fea000383ffff */
.L_x_20:
[----:B--234-:R-:W-:Y:S02]  /*dee0*/  MOV R3, UR8 ;  /* 0x0000000800037c02 */ /* 0x01cfe40008000f00 */
[-C--:B------:R-:W-:Y:S02]  /*def0*/  MOV R8, R5.reuse ;  /* 0x0000000500087202 */ /* 0x080fe40000000f00 */
[----:B------:R-:W-:-:S07]  /*df00*/  MOV R9, R5 ;  /* 0x0000000500097202 */ /* 0x000fce0000000f00 */
.L_x_96:
[----:B-1----:R1:W2:Y:S02]  /*df10*/  SYNCS.PHASECHK.TRANS64.TRYWAIT P0, [R3+URZ+0xd0], R9 ;  /* 0x0000d009030075a7 */ /* 0x0022a400080011ff */
[----:B--2---:R-:W-:Y:S05]  /*df20*/  @!P0 NANOSLEEP.SYNCS 0x989680 ;  /* 0x009896800000895d */ /* 0x004fea0003900000 */
[----:B------:R-:W2:Y:S02]  /*df30*/  @!P0 SYNCS.PHASECHK.TRANS64 P0, [R3+URZ+0xd0], R9 ;  /* 0x0000d009030085a7 */ /* 0x000ea400080010ff */
[----:B--2---:R-:W-:Y:S05]  /*df40*/  @!P0 BRA `(.L_x_96) ;  /* 0xfffffffc00f08947 */ /* 0x004fea000383ffff */
[----:B------:R-:W-:Y:S05]  /*df50*/  BRA `(.L_x_97) ;  /* 0xffffff3800187947 */ /* 0x000fea000383ffff */
.L_x_23:
[----:B--2345:R-:W-:Y:S02]  /*df60*/  MOV R3, UR9 ;  /* 0x0000000900037c02 */ /* 0x03cfe40008000f00 */
[----:B------:R-:W-:-:S07]  /*df70*/  MOV R5, R4 ;  /* 0x0000000400057202 */ /* 0x000fce0000000f00 */
.L_x_98:
[----:B-1----:R1:W2:Y:S02]  /*df80*/  SYNCS.PHASECHK.TRANS64.TRYWAIT P0, [R3+URZ+0xd0], R5 ;  /* 0x0000d005030075a7 */ /* 0x0022a400080011ff */
[----:B--2---:R-:W-:Y:S05]  /*df90*/  @!P0 NANOSLEEP.SYNCS 0x989680 ;  /* 0x009896800000895d */ /* 0x004fea0003900000 */
[----:B------:R-:W2:Y:S02]  /*dfa0*/  @!P0 SYNCS.PHASECHK.TRANS64 P0, [R3+URZ+0xd0], R5 ;  /* 0x0000d005030085a7 */ /* 0x000ea400080010ff */
[----:B--2---:R-:W-:Y:S05]  /*dfb0*/  @!P0 BRA `(.L_x_98) ;  /* 0xfffffffc00f08947 */ /* 0x004fea000383ffff */
[----:B------:R-:W-:Y:S05]  /*dfc0*/  BRA `(.L_x_99) ;  /* 0xffffff3c00e47947 */ /* 0x000fea000383ffff */
.L_x_25:
[----:B------:R-:W-:Y:S02]  /*dfd0*/  MOV R3, UR8 ;  /* 0x0000000800037c02 */ /* 0x000fe40008000f00 */
[----:B------:R-:W-:-:S07]  /*dfe0*/  MOV R7, R6 ;  /* 0x0000000600077202 */ /* 0x000fce0000000f00 */
.L_x_100:
[----:B-1----:R1:W2:Y:S02]  /*dff0*/  SYNCS.PHASECHK.TRANS64.TRYWAIT P0, [R3+URZ+0x8], R7 ;  /* 0x00000807030075a7 */ /* 0x0022a400080011ff */
[----:B--2---:R-:W-:Y:S05]  /*e000*/  @!P0 NANOSLEEP.SYNCS 0x989680 ;  /* 0x009896800000895d */ /* 0x004fea0003900000 */
[----:B------:R-:W2:Y:S02]  /*e010*/  @!P0 SYNCS.PHASECHK.TRANS64 P0, [R3+URZ+0x8], R7 ;  /* 0x00000807030085a7 */ /* 0x000ea400080010ff */
[----:B--2---:R-:W-:Y:S05]  /*e020*/  @!P0 BRA `(.L_x_100) ;  /* 0xfffffffc00f08947 */ /* 0x004fea000383ffff */
[----:B------:R-:W-:Y:S05]  /*e030*/  BRA `(.L_x_101) ;  /* 0xffffff3c00e87947 */ /* 0x000fea000383ffff */
.L_x_27:
[----:B--2345:R-:W-:Y:S02]  /*e040*/  MOV R3, UR8 ;  /* 0x0000000800037c02 */ /* 0x03cfe40008000f00 */
[----:B------:R-:W-:-:S07]  /*e050*/  MOV R7, R6 ;  /* 0x0000000600077202 */ /* 0x000fce0000000f00 */
.L_x_102:
[----:B-1----:R1:W2:Y:S02]  /*e060*/  SYNCS.PHASECHK.TRANS64.TRYWAIT P0, [R3+URZ+0x8], R7 ;  /* 0x00000807030075a7 */ /* 0x0022a400080011ff */
[----:B--2---:R-:W-:Y:S05]  /*e070*/  @!P0 NANOSLEEP.SYNCS 0x989680 ;  /* 0x009896800000895d */ /* 0x004fea0003900000 */
[----:B------:R-:W2:Y:S02]  /*e080*/  @!P0 SYNCS.PHASECHK.TRANS64 P0, [R3+URZ+0x8], R7 ;  /* 0x00000807030085a7 */ /* 0x000ea400080010ff */
[----:B--2---:R-:W-:Y:S05]  /*e090*/  @!P0 BRA `(.L_x_102) ;  /* 0xfffffffc00f08947 */ /* 0x004fea000383ffff */
[----:B------:R-:W-:Y:S05]  /*e0a0*/  BRA `(.L_x_26) ;  /* 0xffffff3c00ec7947 */ /* 0x000fea000383ffff */
.L_x_34:
[----:B------:R-:W-:-:S07]  /*e0b0*/  MOV R5, R4 ;  /* 0x0000000400057202 */ /* 0x000fce0000000f00 */
.L_x_103:
[----:B-1----:R1:W2:Y:S02]  /*e0c0*/  SYNCS.PHASECHK.TRANS64.TRYWAIT P0, [R6+URZ], R5 ;  /* 0x00000005060075a7 */ /* 0x0022a400080011ff */
[----:B--2---:R-:W-:Y:S05]  /*e0d0*/  @!P0 NANOSLEEP.SYNCS 0x989680 ;  /* 0x009896800000895d */ /* 0x004fea0003900000 */
[----:B------:R-:W2:Y:S02]  /*e0e0*/  @!P0 SYNCS.PHASECHK.TRANS64 P0, [R6+URZ], R5 ;  /* 0x00000005060085a7 */ /* 0x000ea400080010ff */
[----:B--2---:R-:W-:Y:S05]  /*e0f0*/  @!P0 BRA `(.L_x_103) ;  /* 0xfffffffc00f08947 */ /* 0x004fea000383ffff */
[----:B------:R-:W-:Y:S05]  /*e100*/  BRA `(.L_x_33) ;  /* 0xffffff4000b87947 */ /* 0x000fea000383ffff */
.L_x_37:
[----:B------:R-:W-:-:S07]  /*e110*/  MOV R9, R8 ;  /* 0x0000000800097202 */ /* 0x000fce0000000f00 */
.L_x_104:
[----:B-1----:R1:W2:Y:S02]  /*e120*/  SYNCS.PHASECHK.TRANS64.TRYWAIT P0, [R4+URZ], R9 ;  /* 0x00000009040075a7 */ /* 0x0022a400080011ff */
[----:B--2---:R-:W-:Y:S05]  /*e130*/  @!P0 NANOSLEEP.SYNCS 0x989680 ;  /* 0x009896800000895d */ /* 0x004fea0003900000 */
[----:B------:R-:W2:Y:S02]  /*e140*/  @!P0 SYNCS.PHASECHK.TRANS64 P0, [R4+URZ], R9 ;  /* 0x00000009040085a7 */ /* 0x000ea400080010ff */
[----:B--2---:R-:W-:Y:S05]  /*e150*/  @!P0 BRA `(.L_x_104) ;  /* 0xfffffffc00f08947 */ /* 0x004fea000383ffff */
[----:B------:R-:W-:Y:S05]  /*e160*/  BRA `(.L_x_36) ;  /* 0xffffff4400347947 */ /* 0x000fea000383ffff */
.L_x_39:
[----:B------:R-:W-:-:S07]  /*e170*/  MOV R3, UR18 ;  /* 0x0000001200037c02 */ /* 0x000fce0008000f00 */
.L_x_105:
[----:B--2---:R2:W3:Y:S02]  /*e180*/  SYNCS.PHASECHK.TRANS64.TRYWAIT P0, [R3+URZ], RZ ;  /* 0x000000ff030075a7 */ /* 0x0044e400080011ff */
[----:B---3--:R-:W-:Y:S05]  /*e190*/  @!P0 NANOSLEEP.SYNCS 0x989680 ;  /* 0x009896800000895d */ /* 0x008fea0003900000 */
[----:B------:R-:W3:Y:S02]  /*e1a0*/  @!P0 SYNCS.PHASECHK.TRANS64 P0, [R3+URZ], RZ ;  /* 0x000000ff030085a7 */ /* 0x000ee400080010ff */
[----:B---3--:R-:W-:Y:S05]  /*e1b0*/  @!P0 BRA `(.L_x_105) ;  /* 0xfffffffc00f08947 */ /* 0x008fea000383ffff */
[----:B------:R-:W-:Y:S05]  /*e1c0*/  BRA `(.L_x_106) ;  /* 0xffffff4800a07947 */ /* 0x000fea000383ffff */
.L_x_40:
[----:B------:R-:W-:-:S07]  /*e1d0*/  MOV R3, UR18 ;  /* 0x0000001200037c02 */ /* 0x000fce0008000f00 */
.L_x_107:
[----:B--2---:R2:W3:Y:S02]  /*e1e0*/  SYNCS.PHASECHK.TRANS64.TRYWAIT P0, [R3+URZ+0x10], RZ ;  /* 0x000010ff030075a7 */ /* 0x0044e400080011ff */
[----:B---3--:R-:W-:Y:S05]  /*e1f0*/  @!P0 NANOSLEEP.SYNCS 0x989680 ;  /* 0x009896800000895d */ /* 0x008fea0003900000 */
[----:B------:R-:W3:Y:S02]  /*e200*/  @!P0 SYNCS.PHASECHK.TRANS64 P0, [R3+URZ+0x10], RZ ;  /* 0x000010ff030085a7 */ /* 0x000ee400080010ff */
[----:B---3--:R-:W-:Y:S05]  /*e210*/  @!P0 BRA `(.L_x_107) ;  /* 0xfffffffc00f08947 */ /* 0x008fea000383ffff */
[----:B------:R-:W-:Y:S05]  /*e220*/  BRA `(.L_x_108) ;  /* 0xffffff4c00207947 */ /* 0x000fea000383ffff */
.L_x_42:
[----:B------:R-:W-:Y:S02]  /*e230*/  MOV R7, UR19 ;  /* 0x0000001300077c02 */ /* 0x000fe40008000f00 */
[----:B------:R-:W-:Y:S07]  /*e240*/  MOV R8, R9 ;  /* 0x0000000900087202 */ /* 0x000fee0000000f00 */
.L_x_109:
[----:B--2---:R2:W3:Y:S02]  /*e250*/  SYNCS.PHASECHK.TRANS64.TRYWAIT P0, [R7+URZ+0x10], R9 ;  /* 0x00001009070075a7 */ /* 0x0044e400080011ff */
[----:B---3--:R-:W-:Y:S05]  /*e260*/  @!P0 NANOSLEEP.SYNCS 0x989680 ;  /* 0x009896800000895d */ /* 0x008fea0003900000 */
[----:B------:R-:W3:Y:S02]  /*e270*/  @!P0 SYNCS.PHASECHK.TRANS64 P0, [R7+URZ+0x10], R9 ;  /* 0x00001009070085a7 */ /* 0x000ee400080010ff */
[----:B---3--:R-:W-:Y:S05]  /*e280*/  @!P0 BRA `(.L_x_109) ;  /* 0xfffffffc00f08947 */ /* 0x008fea000383ffff */
[----:B------:R-:W-:Y:S05]  /*e290*/  BRA `(.L_x_110) ;  /* 0xffffff4c00a87947 */ /* 0x000fea000383ffff */
.L_x_43:
[----:B------:R-:W-:Y:S02]  /*e2a0*/  MOV R7, UR18 ;  /* 0x0000001200077c02 */ /* 0x000fe40008000f00 */
[----:B------:R-:W-:Y:S07]  /*e2b0*/  MOV R11, R10 ;  /* 0x0000000a000b7202 */ /* 0x000fee0000000f00 */
.L_x_111:
[----:B--2---:R2:W3:Y:S02]  /*e2c0*/  SYNCS.PHASECHK.TRANS64.TRYWAIT P0, [R7+URZ+0x198], R11 ;  /* 0x0001980b070075a7 */ /* 0x0044e400080011ff */
[----:B---3--:R-:W-:Y:S05]  /*e2d0*/  @!P0 NANOSLEEP.SYNCS 0x989680 ;  /* 0x009896800000895d */ /* 0x008fea0003900000 */
[----:B------:R-:W3:Y:S02]  /*e2e0*/  @!P0 SYNCS.PHASECHK.TRANS64 P0, [R7+URZ+0x198], R11 ;  /* 0x0001980b070085a7 */ /* 0x000ee400080010ff */
[----:B---3--:R-:W-:Y:S05]  /*e2f0*/  @!P0 BRA `(.L_x_111) ;  /* 0xfffffffc00f08947 */ /* 0x008fea000383ffff */
[----:B------:R-:W-:Y:S05]  /*e300*/  BRA `(.L_x_112) ;  /* 0xffffff4c00f07947 */ /* 0x000fea000383ffff */
.L_x_44:
[----:B------:R-:W-:Y:S02]  /*e310*/  MOV R7, UR18 ;  /* 0x0000001200077c02 */ /* 0x000fe40008000f00 */
[----:B------:R-:W-:Y:S07]  /*e320*/  MOV R11, R10 ;  /* 0x0000000a000b7202 */ /* 0x000fee0000000f00 */
.L_x_113:
[----:B--2---:R2:W3:Y:S02]  /*e330*/  SYNCS.PHASECHK.TRANS64.TRYWAIT P0, [R7+URZ+0x1a0], R11 ;  /* 0x0001a00b070075a7 */ /* 0x0044e400080011ff */
[----:B---3--:R-:W-:Y:S05]  /*e340*/  @!P0 NANOSLEEP.SYNCS 0x989680 ;  /* 0x009896800000895d */ /* 0x008fea0003900000 */
[----:B------:R-:W3:Y:S02]  /*e350*/  @!P0 SYNCS.PHASECHK.TRANS64 P0, [R7+URZ+0x1a0], R11 ;  /* 0x0001a00b070085a7 */ /* 0x000ee400080010ff */
[----:B---3--:R-:W-:Y:S05]  /*e360*/  @!P0 BRA `(.L_x_113) ;  /* 0xfffffffc00f08947 */ /* 0x008fea000383ffff */
[----:B------:R-:W-:Y:S05]  /*e370*/  BRA `(.L_x_114) ;  /* 0xffffff5000187947 */ /* 0x000fea000383ffff */
.L_x_45:
[----:B--2---:R-:W-:Y:S02]  /*e380*/  MOV R7, UR19 ;  /* 0x0000001300077c02 */ /* 0x004fe40008000f00 */
[----:B------:R-:W-:Y:S07]  /*e390*/  MOV R8, R9 ;  /* 0x0000000900087202 */ /* 0x000fee0000000f00 */
.L_x_115:
[----:B--2---:R2:W3:Y:S02]  /*e3a0*/  SYNCS.PHASECHK.TRANS64.TRYWAIT P0, [R7+URZ+0x10], R9 ;  /* 0x00001009070075a7 */ /* 0x0044e400080011ff */
[----:B---3--:R-:W-:Y:S05]  /*e3b0*/  @!P0 NANOSLEEP.SYNCS 0x989680 ;  /* 0x009896800000895d */ /* 0x008fea0003900000 */
[----:B------:R-:W3:Y:S02]  /*e3c0*/  @!P0 SYNCS.PHASECHK.TRANS64 P0, [R7+URZ+0x10], R9 ;  /* 0x00001009070085a7 */ /* 0x000ee400080010ff */
[----:B---3--:R-:W-:Y:S05]  /*e3d0*/  @!P0 BRA `(.L_x_115) ;  /* 0xfffffffc00f08947 */ /* 0x008fea000383ffff */
[----:B------:R-:W-:Y:S05]  /*e3e0*/  BRA `(.L_x_116) ;  /* 0xffffff5000147947 */ /* 0x000fea000383ffff */
.L_x_47:
[----:B--2---:R-:W-:Y:S02]  /*e3f0*/  MOV R3, UR10 ;  /* 0x0000000a00037c02 */ /* 0x004fe40008000f00 */
[----:B------:R-:W-:-:S07]  /*e400*/  MOV R13, R12 ;  /* 0x0000000c000d7202 */ /* 0x000fce0000000f00 */
.L_x_117:
[----:B--2---:R2:W3:Y:S02]  /*e410*/  SYNCS.PHASECHK.TRANS64.TRYWAIT P0, [R3+URZ+0x10], R13 ;  /* 0x0000100d030075a7 */ /* 0x0044e400080011ff */
[----:B---3--:R-:W-:Y:S05]  /*e420*/  @!P0 NANOSLEEP.SYNCS 0x989680 ;  /* 0x009896800000895d */ /* 0x008fea0003900000 */
[----:B------:R-:W3:Y:S02]  /*e430*/  @!P0 SYNCS.PHASECHK.TRANS64 P0, [R3+URZ+0x10], R13 ;  /* 0x0000100d030085a7 */ /* 0x000ee400080010ff */
[----:B---3--:R-:W-:Y:S05]  /*e440*/  @!P0 BRA `(.L_x_117) ;  /* 0xfffffffc00f08947 */ /* 0x008fea000383ffff */
[----:B------:R-:W-:Y:S05]  /*e450*/  BRA `(.L_x_118) ;  /* 0xffffff5000a47947 */ /* 0x000fea000383ffff */
.L_x_48:
[----:B------:R-:W-:Y:S02]  /*e460*/  MOV R3, UR18 ;  /* 0x0000001200037c02 */ /* 0x000fe40008000f00 */
[----:B------:R-:W-:-:S07]  /*e470*/  MOV R7, R6 ;  /* 0x0000000600077202 */ /* 0x000fce0000000f00 */
.L_x_119:
[----:B--2---:R2:W3:Y:S02]  /*e480*/  SYNCS.PHASECHK.TRANS64.TRYWAIT P0, [R3+URZ+0x198], R7 ;  /* 0x00019807030075a7 */ /* 0x0044e400080011ff */
[----:B---3--:R-:W-:Y:S05]  /*e490*/  @!P0 NANOSLEEP.SYNCS 0x989680 ;  /* 0x009896800000895d */ /* 0x008fea0003900000 */
[----:B------:R-:W3:Y:S02]  /*e4a0*/  @!P0 SYNCS.PHASECHK.TRANS64 P0, [R3+URZ+0x198], R7 ;  /* 0x00019807030085a7 */ /* 0x000ee400080010ff */
[----:B---3--:R-:W-:Y:S05]  /*e4b0*/  @!P0 BRA `(.L_x_119) ;  /* 0xfffffffc00f08947 */ /* 0x008fea000383ffff */
[----:B------:R-:W-:Y:S05]  /*e4c0*/  BRA `(.L_x_120) ;  /* 0xffffff5000e47947 */ /* 0x000fea000383ffff */
.L_x_49:
[----:B------:R-:W-:Y:S02]  /*e4d0*/  MOV R3, UR18 ;  /* 0x0000001200037c02 */ /* 0x000fe40008000f00 */
[----:B------:R-:W-:-:S07]  /*e4e0*/  MOV R7, R6 ;  /* 0x0000000600077202 */ /* 0x000fce0000000f00 */
.L_x_121:
[----:B--2---:R2:W3:Y:S02]  /*e4f0*/  SYNCS.PHASECHK.TRANS64.TRYWAIT P0, [R3+URZ+0x1a0], R7 ;  /* 0x0001a007030075a7 */ /* 0x0044e400080011ff */
[----:B---3--:R-:W-:Y:S05]  /*e500*/  @!P0 NANOSLEEP.SYNCS 0x989680 ;  /* 0x009896800000895d */ /* 0x008fea0003900000 */
[----:B------:R-:W3:Y:S02]  /*e510*/  @!P0 SYNCS.PHASECHK.TRANS64 P0, [R3+URZ+0x1a0], R7 ;  /* 0x0001a007030085a7 */ /* 0x000ee400080010ff */
[----:B---3--:R-:W-:Y:S05]  /*e520*/  @!P0 BRA `(.L_x_121) ;  /* 0xfffffffc00f08947 */ /* 0x008fea000383ffff */
[----:B------:R-:W-:Y:S05]  /*e530*/  BRA `(.L_x_122) ;  /* 0xffffff54001c7947 */ /* 0x000fea000383ffff */
.L_x_50:
[----:B------:R-:W-:-:S07]  /*e540*/  MOV R4, UR18 ;  /* 0x0000001200047c02 */ /* 0x000fce0008000f00 */
.L_x_123:
[----:B--2---:R2:W3:Y:S02]  /*e550*/  SYNCS.PHASECHK.TRANS64.TRYWAIT P0, [R4+URZ+0x200], RZ ;  /* 0x000200ff040075a7 */ /* 0x0044e400080011ff */
[----:B---3--:R-:W-:Y:S05]  /*e560*/  @!P0 NANOSLEEP.SYNCS 0x989680 ;  /* 0x009896800000895d */ /* 0x008fea0003900000 */
[----:B------:R-:W3:Y:S02]  /*e570*/  @!P0 SYNCS.PHASECHK.TRANS64 P0, [R4+URZ+0x200], RZ ;  /* 0x000200ff040085a7 */ /* 0x000ee400080010ff */
[----:B---3--:R-:W-:Y:S05]  /*e580*/  @!P0 BRA `(.L_x_123) ;  /* 0xfffffffc00f08947 */ /* 0x008fea000383ffff */
[----:B------:R-:W-:Y:S05]  /*e590*/  BRA `(.L_x_124) ;  /* 0xffffff54005c7947 */ /* 0x000fea000383ffff */
.L_x_57:
[----:B------:R-:W-:-:S07]  /*e5a0*/  MOV R3, UR13 ;  /* 0x0000000d00037c02 */ /* 0x000fce0008000f00 */
.L_x_125:
[----:B-1----:R1:W2:Y:S02]  /*e5b0*/  SYNCS.PHASECHK.TRANS64.TRYWAIT P1, [R3+URZ+0x1d0], RZ ;  /* 0x0001d0ff030075a7 */ /* 0x0022a400080211ff */
[----:B--2---:R-:W-:Y:S05]  /*e5c0*/  @!P1 NANOSLEEP.SYNCS 0x989680 ;  /* 0x009896800000995d */ /* 0x004fea0003900000 */
[----:B------:R-:W2:Y:S02]  /*e5d0*/  @!P1 SYNCS.PHASECHK.TRANS64 P1, [R3+URZ+0x1d0], RZ ;  /* 0x0001d0ff030095a7 */ /* 0x000ea400080210ff */
[----:B--2---:R-:W-:Y:S05]  /*e5e0*/  @!P1 BRA `(.L_x_125) ;  /* 0xfffffffc00f09947 */ /* 0x004fea000383ffff */
[----:B------:R-:W-:Y:S05]  /*e5f0*/  BRA `(.L_x_126) ;  /* 0xffffff5c00007947 */ /* 0x000fea000383ffff */
.L_x_61:
[----:B------:R-:W-:Y:S02]  /*e600*/  MOV R3, UR8 ;  /* 0x0000000800037c02 */ /* 0x000fe40008000f00 */
[----:B------:R-:W-:Y:S02]  /*e610*/  MOV R4, 0x80000000 ;  /* 0x8000000000047802 */ /* 0x000fe40000000f00 */
[----:B------:R-:W-:-:S07]  /*e620*/  MOV R5, 0x80000000 ;  /* 0x8000000000057802 */ /* 0x000fce0000000f00 */
.L_x_127:
[----:B-1----:R1:W2:Y:S02]  /*e630*/  SYNCS.PHASECHK.TRANS64.TRYWAIT P0, [R3+URZ+0x1c8], R5 ;  /* 0x0001c805030075a7 */ /* 0x0022a400080011ff */
[----:B--2---:R-:W-:Y:S05]  /*e640*/  @!P0 NANOSLEEP.SYNCS 0x989680 ;  /* 0x009896800000895d */ /* 0x004fea0003900000 */
[----:B------:R-:W2:Y:S02]  /*e650*/  @!P0 SYNCS.PHASECHK.TRANS64 P0, [R3+URZ+0x1c8], R5 ;  /* 0x0001c805030085a7 */ /* 0x000ea400080010ff */
[----:B--2---:R-:W-:Y:S05]  /*e660*/  @!P0 BRA `(.L_x_127) ;  /* 0xfffffffc00f08947 */ /* 0x004fea000383ffff */
[----:B------:R-:W-:Y:S05]  /*e670*/  BRA `(.L_x_128) ;  /* 0xffffff5c00687947 */ /* 0x000fea000383ffff */
.L_x_62:
[----:B------:R-:W-:-:S07]  /*e680*/  MOV R4, UR8 ;  /* 0x0000000800047c02 */ /* 0x000fce0008000f00 */
.L_x_129:
[----:B-1----:R1:W2:Y:S02]  /*e690*/  SYNCS.PHASECHK.TRANS64.TRYWAIT P0, [R4+URZ+0x190], RZ ;  /* 0x000190ff040075a7 */ /* 0x0022a400080011ff */
[----:B--2---:R-:W-:Y:S05]  /*e6a0*/  @!P0 NANOSLEEP.SYNCS 0x989680 ;  /* 0x009896800000895d */ /* 0x004fea0003900000 */
[----:B------:R-:W2:Y:S02]  /*e6b0*/  @!P0 SYNCS.PHASECHK.TRANS64 P0, [R4+URZ+0x190], RZ ;  /* 0x000190ff040085a7 */ /* 0x000ea400080010ff */
[----:B--2---:R-:W-:Y:S05]  /*e6c0*/  @!P0 BRA `(.L_x_129) ;  /* 0xfffffffc00f08947 */ /* 0x004fea000383ffff */
[----:B------:R-:W-:Y:S05]  /*e6d0*/  BRA `(.L_x_130) ;  /* 0xffffff6000307947 */ /* 0x000fea000383ffff */
.L_x_63:
[----:B------:R-:W-:-:S07]  /*e6e0*/  MOV R4, UR8 ;  /* 0x0000000800047c02 */ /* 0x000fce0008000f00 */
.L_x_131:
[----:B-1----:R1:W2:Y:S02]  /*e6f0*/  SYNCS.PHASECHK.TRANS64.TRYWAIT P1, [R4+URZ+0x1c8], RZ ;  /* 0x0001c8ff040075a7 */ /* 0x0022a400080211ff */
[----:B--2---:R-:W-:Y:S05]  /*e700*/  @!P1 NANOSLEEP.SYNCS 0x989680 ;  /* 0x009896800000995d */ /* 0x004fea0003900000 */
[----:B------:R-:W2:Y:S02]  /*e710*/  @!P1 SYNCS.PHASECHK.TRANS64 P1, [R4+URZ+0x1c8], RZ ;  /* 0x0001c8ff040095a7 */ /* 0x000ea400080210ff */
[----:B--2---:R-:W-:Y:S05]  /*e720*/  @!P1 BRA `(.L_x_131) ;  /* 0xfffffffc00f09947 */ /* 0x004fea000383ffff */
[----:B------:R-:W-:Y:S05]  /*e730*/  BRA `(.L_x_132) ;  /* 0xffffff8800347947 */ /* 0x000fea000383ffff */
.L_x_65:
[----:B-1----:R-:W-:Y:S02]  /*e740*/  MOV R4, UR8 ;  /* 0x0000000800047c02 */ /* 0x002fe40008000f00 */
[----:B------:R-:W-:-:S07]  /*e750*/  MOV R7, R6 ;  /* 0x0000000600077202 */ /* 0x000fce0000000f00 */
.L_x_133:
[----:B-1----:R1:W2:Y:S02]  /*e760*/  SYNCS.PHASECHK.TRANS64.TRYWAIT P0, [R4+URZ+0x190], R7 ;  /* 0x00019007040075a7 */ /* 0x0022a400080011ff */
[----:B--2---:R-:W-:Y:S05]  /*e770*/  @!P0 NANOSLEEP.SYNCS 0x989680 ;  /* 0x009896800000895d */ /* 0x004fea0003900000 */
[----:B------:R-:W2:Y:S02]  /*e780*/  @!P0 SYNCS.PHASECHK.TRANS64 P0, [R4+URZ+0x190], R7 ;  /* 0x00019007040085a7 */ /* 0x000ea400080010ff */
[----:B--2---:R-:W-:Y:S05]  /*e790*/  @!P0 BRA `(.L_x_133) ;  /* 0xfffffffc00f08947 */ /* 0x004fea000383ffff */
[----:B------:R-:W-:Y:S05]  /*e7a0*/  BRA `(.L_x_134) ;  /* 0xffffff8800647947 */ /* 0x000fea000383ffff */
.L_x_66:
[----:B------:R-:W-:Y:S02]  /*e7b0*/  MOV R4, UR8 ;  /* 0x0000000800047c02 */ /* 0x000fe40008000f00 */
[----:B------:R-:W-:-:S07]  /*e7c0*/  MOV R155, R154 ;  /* 0x0000009a009b7202 */ /* 0x000fce0000000f00 */
.L_x_135:
[----:B-1----:R1:W2:Y:S02]  /*e7d0*/  SYNCS.PHASECHK.TRANS64.TRYWAIT P0, [R4+URZ+0x1c8], R155 ;  /* 0x0001c89b040075a7 */ /* 0x0022a400080011ff */
[----:B--2---:R-:W-:Y:S05]  /*e7e0*/  @!P0 NANOSLEEP.SYNCS 0x989680 ;  /* 0x009896800000895d */ /* 0x004fea0003900000 */
[----:B------:R-:W2:Y:S02]  /*e7f0*/  @!P0 SYNCS.PHASECHK.TRANS64 P0, [R4+URZ+0x1c8], R155 ;  /* 0x0001c89b040085a7 */ /* 0x000ea400080010ff */
[----:B--2---:R-:W-:Y:S05]  /*e800*/  @!P0 BRA `(.L_x_135) ;  /* 0xfffffffc00f08947 */ /* 0x004fea000383ffff */
[----:B------:R-:W-:Y:S05]  /*e810*/  BRA `(.L_x_136) ;  /* 0xffffffac00407947 */ /* 0x000fea000383ffff */
.L_x_69:
[----:B-1----:R-:W-:Y:S02]  /*e820*/  MOV R4, UR11 ;  /* 0x0000000b00047c02 */ /* 0x002fe40008000f00 */
[----:B------:R-:W-:-:S07]  /*e830*/  MOV R7, R6 ;  /* 0x0000000600077202 */ /* 0x000fce0000000f00 */
.L_x_137:
[----:B-1----:R1:W2:Y:S02]  /*e840*/  SYNCS.PHASECHK.TRANS64.TRYWAIT P0, [R4+URZ+0x190], R7 ;  /* 0x00019007040075a7 */ /* 0x0022a400080011ff */
[----:B--2---:R-:W-:Y:S05]  /*e850*/  @!P0 NANOSLEEP.SYNCS 0x989680 ;  /* 0x009896800000895d */ /* 0x004fea0003900000 */
[----:B------:R-:W2:Y:S02]  /*e860*/  @!P0 SYNCS.PHASECHK.TRANS64 P0, [R4+URZ+0x190], R7 ;  /* 0x00019007040085a7 */ /* 0x000ea400080010ff */
[----:B--2---:R-:W-:Y:S05]  /*e870*/  @!P0 BRA `(.L_x_137) ;  /* 0xfffffffc00f08947 */ /* 0x004fea000383ffff */
[----:B------:R-:W-:Y:S05]  /*e880*/  BRA `(.L_x_138) ;  /* 0xffffffb000a87947 */ /* 0x000fea000383ffff */
.L_x_70:
[----:B------:R-:W-:Y:S02]  /*e890*/  MOV R4, UR11 ;  /* 0x0000000b00047c02 */ /* 0x000fe40008000f00 */
[----:B------:R-:W-:-:S07]  /*e8a0*/  MOV R38, R39 ;  /* 0x0000002700267202 */ /* 0x000fce0000000f00 */
.L_x_139:
[----:B-1----:R1:W2:Y:S02]  /*e8b0*/  SYNCS.PHASECHK.TRANS64.TRYWAIT P0, [R4+URZ+0x1c8], R39 ;  /* 0x0001c827040075a7 */ /* 0x0022a400080011ff */
[----:B--2---:R-:W-:Y:S05]  /*e8c0*/  @!P0 NANOSLEEP.SYNCS 0x989680 ;  /* 0x009896800000895d */ /* 0x004fea0003900000 */
[----:B------:R-:W2:Y:S02]  /*e8d0*/  @!P0 SYNCS.PHASECHK.TRANS64 P0, [R4+URZ+0x1c8], R39 ;  /* 0x0001c827040085a7 */ /* 0x000ea400080010ff */
[----:B--2---:R-:W-:Y:S05]  /*e8e0*/  @!P0 BRA `(.L_x_139) ;  /* 0xfffffffc00f08947 */ /* 0x004fea000383ffff */
[----:B------:R-:W-:Y:S05]  /*e8f0*/  BRA `(.L_x_140) ;  /* 0xffffffcc00b87947 */ /* 0x000fea000383ffff */
.L_x_72:
[----:B------:R-:W-:-:S07]  /*e900*/  MOV R135, R134 ;  /* 0x0000008600877202 */ /* 0x000fce0000000f00 */
.L_x_141:
[----:B--2---:R2:W3:Y:S02]  /*e910*/  SYNCS.PHASECHK.TRANS64.TRYWAIT P0, [R3+URZ+0x1c8], R135 ;  /* 0x0001c887030075a7 */ /* 0x0044e400080011ff */
[----:B---3--:R-:W-:Y:S05]  /*e920*/  @!P0 NANOSLEEP.SYNCS 0x989680 ;  /* 0x009896800000895d */ /* 0x008fea0003900000 */
[----:B------:R-:W3:Y:S02]  /*e930*/  @!P0 SYNCS.PHASECHK.TRANS64 P0, [R3+URZ+0x1c8], R135 ;  /* 0x0001c887030085a7 */ /* 0x000ee400080010ff */
[----:B---3--:R-:W-:Y:S05]  /*e940*/  @!P0 BRA `(.L_x_141) ;  /* 0xfffffffc00f08947 */ /* 0x008fea000383ffff */
[----:B------:R-:W-:Y:S05]  /*e950*/  BRA `(.L_x_142) ;  /* 0xffffffd400007947 */ /* 0x000fea000383ffff */
.L_x_81:
[----:B-1----:R1:W2:Y:S02]  /*e960*/  SYNCS.PHASECHK.TRANS64.TRYWAIT P0, [R38+URZ+0x1b0], RZ ;  /* 0x0001b0ff260075a7 */ /* 0x0022a400080011ff */
[----:B--2---:R-:W-:Y:S05]  /*e970*/  @!P0 NANOSLEEP.SYNCS 0x989680 ;  /* 0x009896800000895d */ /* 0x004fea0003900000 */
[----:B------:R-:W2:Y:S02]  /*e980*/  @!P0 SYNCS.PHASECHK.TRANS64 P0, [R38+URZ+0x1b0], RZ ;  /* 0x0001b0ff260085a7 */ /* 0x000ea400080010ff */
[----:B--2---:R-:W-:Y:S05]  /*e990*/  @!P0 BRA `(.L_x_81) ;  /* 0xfffffffc00f08947 */ /* 0x004fea000383ffff */
[----:B------:R-:W-:Y:S05]  /*e9a0*/  BRA `(.L_x_143) ;  /* 0xffffffe000a87947 */ /* 0x000fea000383ffff */
.L_x_82:
[----:B------:R-:W-:Y:S01]  /*e9b0*/  HFMA2 R4, -RZ, RZ, -0.0 , 0 ;  /* 0x80000000ff047431 */ /* 0x000fe200000001ff */
[----:B------:R-:W-:-:S07]  /*e9c0*/  MOV R5, 0x80000000 ;  /* 0x8000000000057802 */ /* 0x000fce0000000f00 */
.L_x_144:
[----:B--2---:R2:W4:Y:S02]  /*e9d0*/  SYNCS.PHASECHK.TRANS64.TRYWAIT P0, [R38+URZ+0x1d8], R5 ;  /* 0x0001d805260075a7 */ /* 0x00452400080011ff */
[----:B----4-:R-:W-:Y:S05]  /*e9e0*/  @!P0 NANOSLEEP.SYNCS 0x989680 ;  /* 0x009896800000895d */ /* 0x010fea0003900000 */
[----:B------:R-:W4:Y:S02]  /*e9f0*/  @!P0 SYNCS.PHASECHK.TRANS64 P0, [R38+URZ+0x1d8], R5 ;  /* 0x0001d805260085a7 */ /* 0x000f2400080010ff */
[----:B----4-:R-:W-:Y:S05]  /*ea00*/  @!P0 BRA `(.L_x_144) ;  /* 0xfffffffc00f08947 */ /* 0x010fea000383ffff */
[----:B------:R-:W-:Y:S05]  /*ea10*/  BRA `(.L_x_145) ;  /* 0xffffffe000a47947 */ /* 0x000fea000383ffff */
.L_x_84:
[----:B-123--:R-:W-:Y:S02]  /*ea20*/  MOV R2, UR6 ;  /* 0x0000000600027c02 */ /* 0x00efe40008000f00 */
[----:B------:R-:W-:-:S07]  /*ea30*/  MOV R7, R6 ;  /* 0x0000000600077202 */ /* 0x000fce0000000f00 */
.L_x_146:
[----:B-1----:R1:W2:Y:S02]  /*ea40*/  SYNCS.PHASECHK.TRANS64.TRYWAIT P0, [R2+URZ+0x1d8], R7 ;  /* 0x0001d807020075a7 */ /* 0x0022a400080011ff */
[----:B--2---:R-:W-:Y:S05]  /*ea50*/  @!P0 NANOSLEEP.SYNCS 0x989680 ;  /* 0x009896800000895d */ /* 0x004fea0003900000 */
[----:B------:R-:W2:Y:S02]  /*ea60*/  @!P0 SYNCS.PHASECHK.TRANS64 P0, [R2+URZ+0x1d8], R7 ;  /* 0x0001d807020085a7 */ /* 0x000ea400080010ff */
[----:B--2---:R-:W-:Y:S05]  /*ea70*/  @!P0 BRA `(.L_x_146) ;  /* 0xfffffffc00f08947 */ /* 0x004fea000383ffff */
[----:B------:R-:W-:Y:S05]  /*ea80*/  BRA `(.L_x_147) ;  /* 0xfffffff000207947 */ /* 0x000fea000383ffff */
        .weak           $__internal_0_$__cuda_sm10x_tcgen05_guardrail_trap_col_being_dealloced_not_returned_by_alloc
        .type           $__internal_0_$__cuda_sm10x_tcgen05_guardrail_trap_col_being_dealloced_not_returned_by_alloc,@function
        .size           $__internal_0_$__cuda_sm10x_tcgen05_guardrail_trap_col_being_dealloced_not_returned_by_alloc,($__internal_1_$__cuda_sm10x_tcgen05_guardrail_trap_phase_invalid_during_alloc - $__internal_0_$__cuda_sm10x_tcgen05_guardrail_trap_col_being_dealloced_not_returned_by_alloc)
$__internal_0_$__cuda_sm10x_tcgen05_guardrail_trap_col_being_dealloced_not_returned_by_alloc:
[----:B------:R-:W-:Y:S05]  /*ea90*/  BPT.TRAP 0x1 ;  /* 0x000000040000795c */ /* 0x000fea0000300000 */
[----:B------:R-:W-:-:S04]  /*eaa0*/  HFMA2 R5, -RZ, RZ, 0, 0 ;  /* 0x00000000ff057431 */ /* 0x000fc800000001ff */
[----:B------:R-:W-:Y:S05]  /*eab0*/  RET.REL.NODEC R4 `(kernel_cutlass_kernel_flash_attncuteflash_fwd_sm100FlashAttentionForwardSm100_object_at__tensor0000o12811101213_tensor0000o12811101213_tensor0000o12810111213_tensor0000o12811101213_tensor_0) ;  /* 0xffffff1404507950 */ /* 0x000fea0003c3ffff */
        .weak           $__internal_1_$__cuda_sm10x_tcgen05_guardrail_trap_phase_invalid_during_alloc
        .type           $__internal_1_$__cuda_sm10x_tcgen05_guardrail_trap_phase_invalid_during_alloc,@function
        .size           $__internal_1_$__cuda_sm10x_tcgen05_guardrail_trap_phase_invalid_during_alloc,($__internal_2_$__cuda_sm10x_tcgen05_guardrail_trap_unallocated_columns_being_dealloced - $__internal_1_$__cuda_sm10x_tcgen05_guardrail_trap_phase_invalid_during_alloc)
$__internal_1_$__cuda_sm10x_tcgen05_guardrail_trap_phase_invalid_during_alloc:
[----:B------:R-:W-:Y:S05]  /*eac0*/  BPT.TRAP 0x1 ;  /* 0x000000040000795c */ /* 0x000fea0000300000 */
[----:B------:R-:W-:-:S04]  /*ead0*/  MOV R5, 0x0 ;  /* 0x0000000000057802 */ /* 0x000fc80000000f00 */
[----:B------:R-:W-:Y:S05]  /*eae0*/  RET.REL.NODEC R4 `(kernel_cutlass_kernel_flash_attncuteflash_fwd_sm100FlashAttentionForwardSm100_object_at__tensor0000o12811101213_tensor0000o12811101213_tensor0000o12810111213_tensor0000o12811101213_tensor_0) ;  /* 0xffffff1404447950 */ /* 0x000fea0003c3ffff */
        .weak           $__internal_2_$__cuda_sm10x_tcgen05_guardrail_trap_unallocated_columns_being_dealloced
        .type           $__internal_2_$__cuda_sm10x_tcgen05_guardrail_trap_unallocated_columns_being_dealloced,@function
        .size           $__internal_2_$__cuda_sm10x_tcgen05_guardrail_trap_unallocated_columns_being_dealloced,(.L_x_166 - $__internal_2_$__cuda_sm10x_tcgen05_guardrail_trap_unallocated_columns_being_dealloced)
$__internal_2_$__cuda_sm10x_tcgen05_guardrail_trap_unallocated_columns_being_dealloced:
[----:B------:R-:W-:Y:S05]  /*eaf0*/  BPT.TRAP 0x1 ;  /* 0x000000040000795c */ /* 0x000fea0000300000 */
[----:B------:R-:W-:-:S04]  /*eb00*/  HFMA2 R5, -RZ, RZ, 0, 0 ;  /* 0x00000000ff057431 */ /* 0x000fc800000001ff */
[----:B------:R-:W-:Y:S05]  /*eb10*/  RET.REL.NODEC R4 `(kernel_cutlass_kernel_flash_attncuteflash_fwd_sm100FlashAttentionForwardSm100_object_at__tensor0000o12811101213_tensor0000o12811101213_tensor0000o12810111213_tensor0000o12811101213_tensor_0) ;  /* 0xffffff1404387950 */ /* 0x000fea0003c3ffff */
.L_x_148:
[----:B------:R-:W-:-:S00]  /*eb20*/  BRA `(.L_x_148) ;  /* 0xfffffffc00fc7947 */ /* 0x000fc0000383ffff */
[----:B------:R-:W-:-:S00]  /*eb30*/  NOP ;  /* 0x0000000000007918 */ /* 0x000fc00000000000 */
        /* <DEDUP_REMOVED lines=12> */
.L_x_166:


//--------------------- .nv.shared.kernel_cutlass_kernel_flash_attncuteflash_fwd_sm100FlashAttentionForwardSm100_object_at__tensor0000o12811101213_tensor0000o12811101213_tensor0000o12810111213_tensor0000o12811101213_tensor_0 --------------------------
	.section	.nv.shared.kernel_cutlass_kernel_flash_attncuteflash_fwd_sm100FlashAttentionForwardSm100_object_at__tensor0000o12811101213_tensor0000o12811101213_tensor0000o12810111213_tensor0000o12811101213_tensor_0,"aw",@nobits
	.sectionflags	@""
	.align	1024
	.zero		1024


//--------------------- .nv.shared.reserved.0     --------------------------
	.section	.nv.shared.reserved.0,"aw",@nobits
	.align	8
	.weak		__nv_reservedSMEM_offset_0_alias
	.size		__nv_reservedSMEM_offset_0_alias, 0, 64
	.other		__nv_reservedSMEM_offset_0_alias,@"STO_CUDA_RESERVED_SHARED STV_DEFAULT"
__nv_reservedSMEM_offset_0_alias:
	.zero		0
.nv.shared.reserved.0:
	.zero		64
	.weak		__nv_reservedSMEM_allocation_phase
	.type		__nv_reservedSMEM_allocation_phase,@object
	.size		__nv_reservedSMEM_allocation_phase,(.L_0 - __nv_reservedSMEM_allocation_phase)
__nv_reservedSMEM_allocation_phase:
	.zero		1
.L_0:
	.zero		7
	.weak		__nv_reservedSMEM_devtool_atexit_pc
	.type		__nv_reservedSMEM_devtool_atexit_pc,@object
	.size		__nv_reservedSMEM_devtool_atexit_pc,(__nv_reservedSMEM_allocation_mask - __nv_reservedSMEM_devtool_atexit_pc)
__nv_reservedSMEM_devtool_atexit_pc:
	.zero		8
	.weak		__nv_reservedSMEM_allocation_mask
	.type		__nv_reservedSMEM_allocation_mask,@object
	.size		__nv_reservedSMEM_allocation_mask,(.L_2 - __nv_reservedSMEM_allocation_mask)
__nv_reservedSMEM_allocation_mask:
	.zero		4
.L_2:
	.zero		4
	.weak		__nv_reservedSMEM_tmem_allocation_pipeline_mbarrier
	.type		__nv_reservedSMEM_tmem_allocation_pipeline_mbarrier,@object
	.size		__nv_reservedSMEM_tmem_allocation_pipeline_mbarrier,(__nv_reservedSMEM_tmem_allocation_pipeline_mbarrier_parity - __nv_reservedSMEM_tmem_allocation_pipeline_mbarrier)
__nv_reservedSMEM_tmem_allocation_pipeline_mbarrier:
	.zero		8
	.weak		__nv_reservedSMEM_tmem_allocation_pipeline_mbarrier_parity
	.type		__nv_reservedSMEM_tmem_allocation_pipeline_mbarrier_parity,@object
	.size		__nv_reservedSMEM_tmem_allocation_pipeline_mbarrier_parity,(.L_4 - __nv_reservedSMEM_tmem_allocation_pipeline_mbarrier_parity)
__nv_reservedSMEM_tmem_allocation_pipeline_mbarrier_parity:
	.zero		4
.L_4:


//--------------------- .nv.constant0.kernel_cutlass_kernel_flash_attncuteflash_fwd_sm100FlashAttentionForwardSm100_object_at__tensor0000o12811101213_tensor0000o12811101213_tensor0000o12810111213_tensor0000o12811101213_tensor_0 --------------------------
	.section	.nv.constant0.kernel_cutlass_kernel_flash_attncuteflash_fwd_sm100FlashAttentionForwardSm100_object_at__tensor0000o12811101213_tensor0000o12811101213_tensor0000o12810111213_tensor0000o12811101213_tensor_0,"a",@progbits
	.sectionflags	@""
	.align	4
.nv.constant0.kernel_cutlass_kernel_flash_attncuteflash_fwd_sm100FlashAttentionForwardSm100_object_at__tensor0000o12811101213_tensor0000o12811101213_tensor0000o12810111213_tensor0000o12811101213_tensor_0:
	.zero		1640


//--------------------- SYMBOLS --------------------------

	.type		.nv.reservedSmem.offset0,@object
	.size		.nv.reservedSmem.offset0,0x4
	.type		.nv.reservedSmem.cap,@object
	.size		.nv.reservedSmem.cap,0x4
